	.target	sm_90a

	.elftype	@"ET_EXEC"


//--------------------- .note.nv.tkinfo           --------------------------
	.section	.note.nv.tkinfo,"",@"SHT_NOTE"
	.sectionflags	@"SHF_NOTE_NV_TKINFO"
	.tkinfo
        /*0018*/ 	.word	0x00000002
        /*0030*/ 	.string	""
        /*0030*/ 	.string	"ptxas"
        /*0030*/ 	.string	"Cuda compilation tools, release 13.0, V13.0.88"
        /*0030*/ 	.string	"Build cuda_13.0.r13.0/compiler.36424714_0"
        /*0030*/ 	.string	"-arch sm_90a -m 64 "



//--------------------- .note.nv.cuinfo           --------------------------
	.section	.note.nv.cuinfo,"",@"SHT_NOTE"
	.sectionflags	@"SHF_NOTE_NV_CUINFO"
        /*0018*/ 	.short	0x0002
        /*001a*/ 	.short	0x005a
        /*001c*/ 	.short	0x0082
	.zero		2


//--------------------- .nv.info                  --------------------------
	.section	.nv.info,"",@"SHT_CUDA_INFO"
	.align	4


	//----- nvinfo : EIATTR_REGCOUNT
	.align		4
        /*0000*/ 	.byte	0x04, 0x2f
        /*0002*/ 	.short	(.L_16 - .L_15)
	.align		4
.L_15:
        /*0004*/ 	.word	index@(_ZN7cutlass13device_kernelINS_4gemm6kernel13GemmUniversalIN4cute5tupleIJiiiiEEENS1_10collective13CollectiveMmaINS1_39MainloopSm90TmaGmmaRmemAWarpSpecializedILi4ENS5_IJNS4_1CILi1EEESB_SB_EEENS1_35KernelTmaWarpSpecializedCooperativeEEENS5_IJNSA_ILi128EEENSA_ILi256EEESF_EEEaNS5_IJSB_llEEEaNS5_IJlSB_lEEENS4_8TiledMMAINS4_8MMA_AtomIJNS4_4SM904GMMA27MMA_64x256x32_S32S8S8_RS_TNEEEENS4_6LayoutINS5_IJNSA_ILi2EEESB_SB_EEENS5_IJSB_NSA_ILi0EEEST_EEEEENS5_IJNS4_10UnderscoreESW_SW_EEEEENS4_13SM90_TMA_LOADENS4_14ComposedLayoutINS4_7SwizzleILi3ELi4ELi3EEENS4_18smem_ptr_flag_bitsILi8EEENSQ_INS5_IJSF_NSA_ILi8EEEEEENS5_IJSB_SF_EEEEEEENS4_9Copy_AtomIJNS4_39AutoVectorizingCopyWithAssumedAlignmentILi128EEEaEEENS4_8identityESZ_NS10_IS12_S14_NSQ_INS5_IJS15_SF_EEENS5_IJSF_SB_EEEEEEEvS1E_EENS_8epilogue10collective6detail29Sm90TmaWarpSpecializedAdapterINS1L_15DefaultEpilogueIaSJ_SJ_NS1K_6thread17LinearCombinationIaLi1EiiLNS1P_9ScaleType4KindE0ELNS_15FloatRoundStyleE2EaEENS1_15EpilogueDefaultEEEEEvvEEEEvNT_6ParamsE)
        /*0008*/ 	.word	0x000000a8


	//----- nvinfo : EIATTR_FRAME_SIZE
	.align		4
.L_16:
        /*000c*/ 	.byte	0x04, 0x11
        /*000e*/ 	.short	(.L_18 - .L_17)
	.align		4
.L_17:
        /*0010*/ 	.word	index@(_ZN7cutlass13device_kernelINS_4gemm6kernel13GemmUniversalIN4cute5tupleIJiiiiEEENS1_10collective13CollectiveMmaINS1_39MainloopSm90TmaGmmaRmemAWarpSpecializedILi4ENS5_IJNS4_1CILi1EEESB_SB_EEENS1_35KernelTmaWarpSpecializedCooperativeEEENS5_IJNSA_ILi128EEENSA_ILi256EEESF_EEEaNS5_IJSB_llEEEaNS5_IJlSB_lEEENS4_8TiledMMAINS4_8MMA_AtomIJNS4_4SM904GMMA27MMA_64x256x32_S32S8S8_RS_TNEEEENS4_6LayoutINS5_IJNSA_ILi2EEESB_SB_EEENS5_IJSB_NSA_ILi0EEEST_EEEEENS5_IJNS4_10UnderscoreESW_SW_EEEEENS4_13SM90_TMA_LOADENS4_14ComposedLayoutINS4_7SwizzleILi3ELi4ELi3EEENS4_18smem_ptr_flag_bitsILi8EEENSQ_INS5_IJSF_NSA_ILi8EEEEEENS5_IJSB_SF_EEEEEEENS4_9Copy_AtomIJNS4_39AutoVectorizingCopyWithAssumedAlignmentILi128EEEaEEENS4_8identityESZ_NS10_IS12_S14_NSQ_INS5_IJS15_SF_EEENS5_IJSF_SB_EEEEEEEvS1E_EENS_8epilogue10collective6detail29Sm90TmaWarpSpecializedAdapterINS1L_15DefaultEpilogueIaSJ_SJ_NS1K_6thread17LinearCombinationIaLi1EiiLNS1P_9ScaleType4KindE0ELNS_15FloatRoundStyleE2EaEENS1_15EpilogueDefaultEEEEEvvEEEEvNT_6ParamsE)
        /*0014*/ 	.word	0x00000000


	//----- nvinfo : EIATTR_MIN_STACK_SIZE
	.align		4
.L_18:
        /*0018*/ 	.byte	0x04, 0x12
        /*001a*/ 	.short	(.L_20 - .L_19)
	.align		4
.L_19:
        /*001c*/ 	.word	index@(_ZN7cutlass13device_kernelINS_4gemm6kernel13GemmUniversalIN4cute5tupleIJiiiiEEENS1_10collective13CollectiveMmaINS1_39MainloopSm90TmaGmmaRmemAWarpSpecializedILi4ENS5_IJNS4_1CILi1EEESB_SB_EEENS1_35KernelTmaWarpSpecializedCooperativeEEENS5_IJNSA_ILi128EEENSA_ILi256EEESF_EEEaNS5_IJSB_llEEEaNS5_IJlSB_lEEENS4_8TiledMMAINS4_8MMA_AtomIJNS4_4SM904GMMA27MMA_64x256x32_S32S8S8_RS_TNEEEENS4_6LayoutINS5_IJNSA_ILi2EEESB_SB_EEENS5_IJSB_NSA_ILi0EEEST_EEEEENS5_IJNS4_10UnderscoreESW_SW_EEEEENS4_13SM90_TMA_LOADENS4_14ComposedLayoutINS4_7SwizzleILi3ELi4ELi3EEENS4_18smem_ptr_flag_bitsILi8EEENSQ_INS5_IJSF_NSA_ILi8EEEEEENS5_IJSB_SF_EEEEEEENS4_9Copy_AtomIJNS4_39AutoVectorizingCopyWithAssumedAlignmentILi128EEEaEEENS4_8identityESZ_NS10_IS12_S14_NSQ_INS5_IJS15_SF_EEENS5_IJSF_SB_EEEEEEEvS1E_EENS_8epilogue10collective6detail29Sm90TmaWarpSpecializedAdapterINS1L_15DefaultEpilogueIaSJ_SJ_NS1K_6thread17LinearCombinationIaLi1EiiLNS1P_9ScaleType4KindE0ELNS_15FloatRoundStyleE2EaEENS1_15EpilogueDefaultEEEEEvvEEEEvNT_6ParamsE)
        /*0020*/ 	.word	0x00000000
.L_20:


//--------------------- .nv.compat                --------------------------
	.section	.nv.compat,"",@"SHT_CUDA_COMPAT_INFO"
	.align	4
        /*0000*/ 	.byte	0x02, 0x09, 0x01, 0x00, 0x02, 0x02, 0x04, 0x00, 0x02, 0x05, 0x05, 0x00, 0x03, 0x07, 0x01, 0x01
        /*0010*/ 	.byte	0x02, 0x03, 0x01, 0x00, 0x02, 0x06, 0x01, 0x00, 0x04, 0x0b, 0x08, 0x00, 0x00, 0x00, 0x00, 0x00
        /*0020*/ 	.byte	0x00, 0x00, 0x00, 0x00


//--------------------- .nv.info._ZN7cutlass13device_kernelINS_4gemm6kernel13GemmUniversalIN4cute5tupleIJiiiiEEENS1_10collective13CollectiveMmaINS1_39MainloopSm90TmaGmmaRmemAWarpSpecializedILi4ENS5_IJNS4_1CILi1EEESB_SB_EEENS1_35KernelTmaWarpSpecializedCooperativeEEENS5_IJNSA_ILi128EEENSA_ILi256EEESF_EEEaNS5_IJSB_llEEEaNS5_IJlSB_lEEENS4_8TiledMMAINS4_8MMA_AtomIJNS4_4SM904GMMA27MMA_64x256x32_S32S8S8_RS_TNEEEENS4_6LayoutINS5_IJNSA_ILi2EEESB_SB_EEENS5_IJSB_NSA_ILi0EEEST_EEEEENS5_IJNS4_10UnderscoreESW_SW_EEEEENS4_13SM90_TMA_LOADENS4_14ComposedLayoutINS4_7SwizzleILi3ELi4ELi3EEENS4_18smem_ptr_flag_bitsILi8EEENSQ_INS5_IJSF_NSA_ILi8EEEEEENS5_IJSB_SF_EEEEEEENS4_9Copy_AtomIJNS4_39AutoVectorizingCopyWithAssumedAlignmentILi128EEEaEEENS4_8identityESZ_NS10_IS12_S14_NSQ_INS5_IJS15_SF_EEENS5_IJSF_SB_EEEEEEEvS1E_EENS_8epilogue10collective6detail29Sm90TmaWarpSpecializedAdapterINS1L_15DefaultEpilogueIaSJ_SJ_NS1K_6thread17LinearCombinationIaLi1EiiLNS1P_9ScaleType4KindE0ELNS_15FloatRoundStyleE2EaEENS1_15EpilogueDefaultEEEEEvvEEEEvNT_6ParamsE --------------------------
	.section	.nv.info._ZN7cutlass13device_kernelINS_4gemm6kernel13GemmUniversalIN4cute5tupleIJiiiiEEENS1_10collective13CollectiveMmaINS1_39MainloopSm90TmaGmmaRmemAWarpSpecializedILi4ENS5_IJNS4_1CILi1EEESB_SB_EEENS1_35KernelTmaWarpSpecializedCooperativeEEENS5_IJNSA_ILi128EEENSA_ILi256EEESF_EEEaNS5_IJSB_llEEEaNS5_IJlSB_lEEENS4_8TiledMMAINS4_8MMA_AtomIJNS4_4SM904GMMA27MMA_64x256x32_S32S8S8_RS_TNEEEENS4_6LayoutINS5_IJNSA_ILi2EEESB_SB_EEENS5_IJSB_NSA_ILi0EEEST_EEEEENS5_IJNS4_10UnderscoreESW_SW_EEEEENS4_13SM90_TMA_LOADENS4_14ComposedLayoutINS4_7SwizzleILi3ELi4ELi3EEENS4_18smem_ptr_flag_bitsILi8EEENSQ_INS5_IJSF_NSA_ILi8EEEEEENS5_IJSB_SF_EEEEEEENS4_9Copy_AtomIJNS4_39AutoVectorizingCopyWithAssumedAlignmentILi128EEEaEEENS4_8identityESZ_NS10_IS12_S14_NSQ_INS5_IJS15_SF_EEENS5_IJSF_SB_EEEEEEEvS1E_EENS_8epilogue10collective6detail29Sm90TmaWarpSpecializedAdapterINS1L_15DefaultEpilogueIaSJ_SJ_NS1K_6thread17LinearCombinationIaLi1EiiLNS1P_9ScaleType4KindE0ELNS_15FloatRoundStyleE2EaEENS1_15EpilogueDefaultEEEEEvvEEEEvNT_6ParamsE,"",@"SHT_CUDA_INFO"
	.sectionflags	@""
	.align	4


	//----- nvinfo : EIATTR_CUDA_API_VERSION
	.align		4
        /*0000*/ 	.byte	0x04, 0x37
        /*0002*/ 	.short	(.L_22 - .L_21)
.L_21:
        /*0004*/ 	.word	0x00000082


	//----- nvinfo : EIATTR_KPARAM_INFO
	.align		4
.L_22:
        /*0008*/ 	.byte	0x04, 0x17
        /*000a*/ 	.short	(.L_24 - .L_23)
.L_23:
        /*000c*/ 	.word	0x00000000
        /*0010*/ 	.short	0x0000
        /*0012*/ 	.short	0x0070
        /*0014*/ 	.byte	0x00, 0xf0, 0x01, 0x10


	//----- nvinfo : EIATTR_SPARSE_MMA_MASK
	.align		4
.L_24:
        /*0018*/ 	.byte	0x03, 0x50
        /*001a*/ 	.short	0x0000


	//----- nvinfo : EIATTR_MAXREG_COUNT
	.align		4
        /*001c*/ 	.byte	0x03, 0x1b
        /*001e*/ 	.short	0x00a8


	//----- nvinfo : EIATTR_NUM_BARRIERS
	.align		4
        /*0020*/ 	.byte	0x02, 0x4c
        /*0022*/ 	.byte	0x01
	.zero		1


	//----- nvinfo : EIATTR_EXTERNS
	.align		4
        /*0024*/ 	.byte	0x04, 0x0f
        /*0026*/ 	.short	(.L_26 - .L_25)


	//   ....[0]....
	.align		4
.L_25:
        /*0028*/ 	.word	index@(__assertfail)


	//----- nvinfo : EIATTR_MERCURY_ISA_VERSION
	.align		4
.L_26:
        /*002c*/ 	.byte	0x03, 0x5f
        /*002e*/ 	.short	0x0101


	//----- nvinfo : EIATTR_INT_WARP_WIDE_INSTR_OFFSETS
	.align		4
        /*0030*/ 	.byte	0x04, 0x31
        /*0032*/ 	.short	(.L_28 - .L_27)


	//   ....[0]....
.L_27:
        /*0034*/ 	.word	0x000003b0


	//   ....[1]....
        /*0038*/ 	.word	0x000003e0


	//   ....[2]....
        /*003c*/ 	.word	0x000004c0


	//----- nvinfo : EIATTR_COOP_GROUP_MASK_REGIDS
	.align		4
.L_28:
        /*0040*/ 	.byte	0x04, 0x29
        /*0042*/ 	.short	(.L_30 - .L_29)


	//   ....[0]....
.L_29:
        /*0044*/ 	.word	0xffffffff


	//   ....[1]....
        /*0048*/ 	.word	0xffffffff


	//   ....[2]....
        /*004c*/ 	.word	0xffffffff


	//   ....[3]....
        /*0050*/ 	.word	0xffffffff


	//   ....[4]....
        /*0054*/ 	.word	0x0500000f


	//----- nvinfo : EIATTR_COOP_GROUP_INSTR_OFFSETS
	.align		4
.L_30:
        /*0058*/ 	.byte	0x04, 0x28
        /*005a*/ 	.short	(.L_32 - .L_31)


	//   ....[0]....
.L_31:
        /*005c*/ 	.word	0x00000060


	//   ....[1]....
        /*0060*/ 	.word	0x00000070


	//   ....[2]....
        /*0064*/ 	.word	0x00000130


	//   ....[3]....
        /*0068*/ 	.word	0x000002c0


	//   ....[4]....
        /*006c*/ 	.word	0x0000bbb0


	//----- nvinfo : EIATTR_REG_RECONFIG
	.align		4
.L_32:
        /*0070*/ 	.byte	0x01, 0x54
	.zero		2


	//----- nvinfo : EIATTR_SYSCALL_OFFSETS
	.align		4
        /*0074*/ 	.byte	0x04, 0x46
        /*0076*/ 	.short	(.L_34 - .L_33)


	//   ....[0]....
.L_33:
        /*0078*/ 	.word	0x00001070


	//   ....[1]....
        /*007c*/ 	.word	0x000011d0


	//   ....[2]....
        /*0080*/ 	.word	0x000012c0


	//   ....[3]....
        /*0084*/ 	.word	0x0000ac80


	//   ....[4]....
        /*0088*/ 	.word	0x0000adb0


	//----- nvinfo : EIATTR_MBARRIER_INSTR_OFFSETS
	.align		4
.L_34:
        /*008c*/ 	.byte	0x04, 0x39
        /*008e*/ 	.short	(.L_36 - .L_35)


	//   ....[0]....
.L_35:
        /*0090*/ 	.word	0x00000230
        /*0094*/ 	.word	0x000000ff
        /*0098*/ 	.word	0x00000000
        /*009c*/ 	.short	0x0100
        /*009e*/ 	.byte	0x08
	.zero		1


	//   ....[1]....
        /*00a0*/ 	.word	0x00000240
        /*00a4*/ 	.word	0x000000ff
        /*00a8*/ 	.word	0x00000020
        /*00ac*/ 	.short	0x0100
        /*00ae*/ 	.byte	0x08
	.zero		1


	//   ....[2]....
        /*00b0*/ 	.word	0x00000250
        /*00b4*/ 	.word	0x000000ff
        /*00b8*/ 	.word	0x00000008
        /*00bc*/ 	.short	0x0100
        /*00be*/ 	.byte	0x08
	.zero		1


	//   ....[3]....
        /*00c0*/ 	.word	0x00000260
        /*00c4*/ 	.word	0x000000ff
        /*00c8*/ 	.word	0x00000028
        /*00cc*/ 	.short	0x0100
        /*00ce*/ 	.byte	0x08
	.zero		1


	//   ....[4]....
        /*00d0*/ 	.word	0x00000270
        /*00d4*/ 	.word	0x000000ff
        /*00d8*/ 	.word	0x00000010
        /*00dc*/ 	.short	0x0100
        /*00de*/ 	.byte	0x08
	.zero		1


	//   ....[5]....
        /*00e0*/ 	.word	0x00000280
        /*00e4*/ 	.word	0x000000ff
        /*00e8*/ 	.word	0x00000030
        /*00ec*/ 	.short	0x0100
        /*00ee*/ 	.byte	0x08
	.zero		1


	//   ....[6]....
        /*00f0*/ 	.word	0x00000290
        /*00f4*/ 	.word	0x000000ff
        /*00f8*/ 	.word	0x00000018
        /*00fc*/ 	.short	0x0100
        /*00fe*/ 	.byte	0x08
	.zero		1


	//   ....[7]....
        /*0100*/ 	.word	0x000002a0
        /*0104*/ 	.word	0x000000ff
        /*0108*/ 	.word	0x00000038
        /*010c*/ 	.short	0x0100
        /*010e*/ 	.byte	0x08
	.zero		1


	//   ....[8]....
        /*0110*/ 	.word	0x00000530
        /*0114*/ 	.word	0x000000ff
        /*0118*/ 	.word	0x00000050
        /*011c*/ 	.short	0x0100
        /*011e*/ 	.byte	0x06
	.zero		1


	//   ....[9]....
        /*0120*/ 	.word	0x00000590
        /*0124*/ 	.word	0x000000ff
        /*0128*/ 	.word	0x00000058
        /*012c*/ 	.short	0x0100
        /*012e*/ 	.byte	0x06
	.zero		1


	//   ....[10]....
        /*0130*/ 	.word	0x000013d0
        /*0134*/ 	.word	0x00000004
        /*0138*/ 	.word	0x00000000
        /*013c*/ 	.short	0x010a
        /*013e*/ 	.byte	0x3f
	.zero		1


	//   ....[11]....
        /*0140*/ 	.word	0x00001410
        /*0144*/ 	.word	0x00000004
        /*0148*/ 	.word	0x00000000
        /*014c*/ 	.short	0x010a
        /*014e*/ 	.byte	0x3f
	.zero		1


	//   ....[12]....
        /*0150*/ 	.word	0x00001620
        /*0154*/ 	.word	0x00000007
        /*0158*/ 	.word	0x00000000
        /*015c*/ 	.short	0x010a
        /*015e*/ 	.byte	0x3f
	.zero		1


	//   ....[13]....
        /*0160*/ 	.word	0x00001fd0
        /*0164*/ 	.word	0x00000007
        /*0168*/ 	.word	0x00000000
        /*016c*/ 	.short	0x010a
        /*016e*/ 	.byte	0x3f
	.zero		1


	//   ....[14]....
        /*0170*/ 	.word	0x000023a0
        /*0174*/ 	.word	0x0000000a
        /*0178*/ 	.word	0x00000000
        /*017c*/ 	.short	0x010a
        /*017e*/ 	.byte	0x3f
	.zero		1


	//   ....[15]....
        /*0180*/ 	.word	0x00002850
        /*0184*/ 	.word	0x0000000b
        /*0188*/ 	.word	0x00000000
        /*018c*/ 	.short	0x0101
        /*018e*/ 	.byte	0x3f
	.zero		1


	//   ....[16]....
        /*0190*/ 	.word	0x00002b40
        /*0194*/ 	.word	0x0000000a
        /*0198*/ 	.word	0x00000000
        /*019c*/ 	.short	0x010a
        /*019e*/ 	.byte	0x3f
	.zero		1


	//   ....[17]....
        /*01a0*/ 	.word	0x00003310
        /*01a4*/ 	.word	0x00000007
        /*01a8*/ 	.word	0x00000000
        /*01ac*/ 	.short	0x0101
        /*01ae*/ 	.byte	0x3f
	.zero		1


	//   ....[18]....
        /*01b0*/ 	.word	0x00003670
        /*01b4*/ 	.word	0x00000000
        /*01b8*/ 	.word	0x00000000
        /*01bc*/ 	.short	0x0101
        /*01be*/ 	.byte	0x3f
	.zero		1


	//   ....[19]....
        /*01c0*/ 	.word	0x0000ae80
        /*01c4*/ 	.word	0x00000007
        /*01c8*/ 	.word	0x00000020
        /*01cc*/ 	.short	0x010a
        /*01ce*/ 	.byte	0x3f
	.zero		1


	//   ....[20]....
        /*01d0*/ 	.word	0x0000b270
        /*01d4*/ 	.word	0x00000003
        /*01d8*/ 	.word	0x00000058
        /*01dc*/ 	.short	0x0101
        /*01de*/ 	.byte	0x3f
	.zero		1


	//   ....[21]....
        /*01e0*/ 	.word	0x0000b970
        /*01e4*/ 	.word	0x00000005
        /*01e8*/ 	.word	0x00000000
        /*01ec*/ 	.short	0x010a
        /*01ee*/ 	.byte	0x3f
	.zero		1


	//   ....[22]....
        /*01f0*/ 	.word	0x0000b9f0
        /*01f4*/ 	.word	0x00000007
        /*01f8*/ 	.word	0x00000000
        /*01fc*/ 	.short	0x010a
        /*01fe*/ 	.byte	0x3f
	.zero		1


	//   ....[23]....
        /*0200*/ 	.word	0x0000ba80
        /*0204*/ 	.word	0x00000006
        /*0208*/ 	.word	0x00000000
        /*020c*/ 	.short	0x010a
        /*020e*/ 	.byte	0x3f
	.zero		1


	//   ....[24]....
        /*0210*/ 	.word	0x0000bb10
        /*0214*/ 	.word	0x00000003
        /*0218*/ 	.word	0x00000000
        /*021c*/ 	.short	0x010a
        /*021e*/ 	.byte	0x3f
	.zero		1


	//   ....[25]....
        /*0220*/ 	.word	0x0000bbe0
        /*0224*/ 	.word	0x00000004
        /*0228*/ 	.word	0x00000000
        /*022c*/ 	.short	0x010a
        /*022e*/ 	.byte	0x3f
	.zero		1


	//   ....[26]....
        /*0230*/ 	.word	0x0000bc30
        /*0234*/ 	.word	0x00000007
        /*0238*/ 	.word	0x00000000
        /*023c*/ 	.short	0x010a
        /*023e*/ 	.byte	0x3f
	.zero		1


	//   ....[27]....
        /*0240*/ 	.word	0x0000bc80
        /*0244*/ 	.word	0x0000000a
        /*0248*/ 	.word	0x00000000
        /*024c*/ 	.short	0x010a
        /*024e*/ 	.byte	0x3f
	.zero		1


	//   ....[28]....
        /*0250*/ 	.word	0x0000bd50
        /*0254*/ 	.word	0x00000007
        /*0258*/ 	.word	0x00000020
        /*025c*/ 	.short	0x010a
        /*025e*/ 	.byte	0x3f
	.zero		1


	//   ....[29]....
        /*0260*/ 	.word	0x0000be20
        /*0264*/ 	.word	0x00000005
        /*0268*/ 	.word	0x00000000
        /*026c*/ 	.short	0x010a
        /*026e*/ 	.byte	0x3f
	.zero		1


	//   ....[30]....
        /*0270*/ 	.word	0x0000be70
        /*0274*/ 	.word	0x00000007
        /*0278*/ 	.word	0x00000000
        /*027c*/ 	.short	0x010a
        /*027e*/ 	.byte	0x3f
	.zero		1


	//   ....[31]....
        /*0280*/ 	.word	0x0000bec0
        /*0284*/ 	.word	0x00000006
        /*0288*/ 	.word	0x00000000
        /*028c*/ 	.short	0x010a
        /*028e*/ 	.byte	0x3f
	.zero		1


	//----- nvinfo : EIATTR_NUM_MBARRIERS
	.align		4
.L_36:
        /*0290*/ 	.byte	0x03, 0x38
        /*0292*/ 	.short	0x000a


	//----- nvinfo : EIATTR_EXIT_INSTR_OFFSETS
	.align		4
        /*0294*/ 	.byte	0x04, 0x1c
        /*0296*/ 	.short	(.L_38 - .L_37)


	//   ....[0]....
.L_37:
        /*0298*/ 	.word	0x000005e0


	//   ....[1]....
        /*029c*/ 	.word	0x00000ea0


	//   ....[2]....
        /*02a0*/ 	.word	0x0000a270


	//   ....[3]....
        /*02a4*/ 	.word	0x0000a890


	//   ....[4]....
        /*02a8*/ 	.word	0x0000bb60


	//----- nvinfo : EIATTR_MAX_THREADS
	.align		4
.L_38:
        /*02ac*/ 	.byte	0x04, 0x05
        /*02ae*/ 	.short	(.L_40 - .L_39)
.L_39:
        /*02b0*/ 	.word	0x00000180
        /*02b4*/ 	.word	0x00000001
        /*02b8*/ 	.word	0x00000001


	//----- nvinfo : EIATTR_CRS_STACK_SIZE
	.align		4
.L_40:
        /*02bc*/ 	.byte	0x04, 0x1e
        /*02be*/ 	.short	(.L_42 - .L_41)
.L_41:
        /*02c0*/ 	.word	0x00000000


	//----- nvinfo : EIATTR_CBANK_PARAM_SIZE
	.align		4
.L_42:
        /*02c4*/ 	.byte	0x03, 0x19
        /*02c6*/ 	.short	0x0470


	//----- nvinfo : EIATTR_PARAM_CBANK
	.align		4
        /*02c8*/ 	.byte	0x04, 0x0a
        /*02ca*/ 	.short	(.L_44 - .L_43)
	.align		4
.L_43:
        /*02cc*/ 	.word	index@(.nv.constant0._ZN7cutlass13device_kernelINS_4gemm6kernel13GemmUniversalIN4cute5tupleIJiiiiEEENS1_10collective13CollectiveMmaINS1_39MainloopSm90TmaGmmaRmemAWarpSpecializedILi4ENS5_IJNS4_1CILi1EEESB_SB_EEENS1_35KernelTmaWarpSpecializedCooperativeEEENS5_IJNSA_ILi128EEENSA_ILi256EEESF_EEEaNS5_IJSB_llEEEaNS5_IJlSB_lEEENS4_8TiledMMAINS4_8MMA_AtomIJNS4_4SM904GMMA27MMA_64x256x32_S32S8S8_RS_TNEEEENS4_6LayoutINS5_IJNSA_ILi2EEESB_SB_EEENS5_IJSB_NSA_ILi0EEEST_EEEEENS5_IJNS4_10UnderscoreESW_SW_EEEEENS4_13SM90_TMA_LOADENS4_14ComposedLayoutINS4_7SwizzleILi3ELi4ELi3EEENS4_18smem_ptr_flag_bitsILi8EEENSQ_INS5_IJSF_NSA_ILi8EEEEEENS5_IJSB_SF_EEEEEEENS4_9Copy_AtomIJNS4_39AutoVectorizingCopyWithAssumedAlignmentILi128EEEaEEENS4_8identityESZ_NS10_IS12_S14_NSQ_INS5_IJS15_SF_EEENS5_IJSF_SB_EEEEEEEvS1E_EENS_8epilogue10collective6detail29Sm90TmaWarpSpecializedAdapterINS1L_15DefaultEpilogueIaSJ_SJ_NS1K_6thread17LinearCombinationIaLi1EiiLNS1P_9ScaleType4KindE0ELNS_15FloatRoundStyleE2EaEENS1_15EpilogueDefaultEEEEEvvEEEEvNT_6ParamsE)
        /*02d0*/ 	.short	0x0210
        /*02d2*/ 	.short	0x0470


	//----- nvinfo : EIATTR_SW_WAR
	.align		4
.L_44:
        /*02d4*/ 	.byte	0x04, 0x36
        /*02d6*/ 	.short	(.L_46 - .L_45)
.L_45:
        /*02d8*/ 	.word	0x00000008
.L_46:


//--------------------- .nv.callgraph             --------------------------
	.section	.nv.callgraph,"",@"SHT_CUDA_CALLGRAPH"
	.align	4
	.sectionentsize	8
	.align		4
        /*0000*/ 	.word	0x00000000
	.align		4
        /*0004*/ 	.word	0xffffffff
	.align		4
        /*0008*/ 	.word	index@(_ZN7cutlass13device_kernelINS_4gemm6kernel13GemmUniversalIN4cute5tupleIJiiiiEEENS1_10collective13CollectiveMmaINS1_39MainloopSm90TmaGmmaRmemAWarpSpecializedILi4ENS5_IJNS4_1CILi1EEESB_SB_EEENS1_35KernelTmaWarpSpecializedCooperativeEEENS5_IJNSA_ILi128EEENSA_ILi256EEESF_EEEaNS5_IJSB_llEEEaNS5_IJlSB_lEEENS4_8TiledMMAINS4_8MMA_AtomIJNS4_4SM904GMMA27MMA_64x256x32_S32S8S8_RS_TNEEEENS4_6LayoutINS5_IJNSA_ILi2EEESB_SB_EEENS5_IJSB_NSA_ILi0EEEST_EEEEENS5_IJNS4_10UnderscoreESW_SW_EEEEENS4_13SM90_TMA_LOADENS4_14ComposedLayoutINS4_7SwizzleILi3ELi4ELi3EEENS4_18smem_ptr_flag_bitsILi8EEENSQ_INS5_IJSF_NSA_ILi8EEEEEENS5_IJSB_SF_EEEEEEENS4_9Copy_AtomIJNS4_39AutoVectorizingCopyWithAssumedAlignmentILi128EEEaEEENS4_8identityESZ_NS10_IS12_S14_NSQ_INS5_IJS15_SF_EEENS5_IJSF_SB_EEEEEEEvS1E_EENS_8epilogue10collective6detail29Sm90TmaWarpSpecializedAdapterINS1L_15DefaultEpilogueIaSJ_SJ_NS1K_6thread17LinearCombinationIaLi1EiiLNS1P_9ScaleType4KindE0ELNS_15FloatRoundStyleE2EaEENS1_15EpilogueDefaultEEEEEvvEEEEvNT_6ParamsE)
	.align		4
        /*000c*/ 	.word	index@(__assertfail)
	.align		4
        /*0010*/ 	.word	0x00000000
	.align		4
        /*0014*/ 	.word	0xfffffffe
	.align		4
        /*0018*/ 	.word	0x00000000
	.align		4
        /*001c*/ 	.word	0xfffffffd
	.align		4
        /*0020*/ 	.word	0x00000000
	.align		4
        /*0024*/ 	.word	0xfffffffc


//--------------------- .nv.constant4             --------------------------
	.section	.nv.constant4,"a",@progbits
	.align	8
	.align		8
.nv.constant4:
        /*0000*/ 	.dword	__assertfail
	.align		8
        /*0008*/ 	.dword	__unnamed_1
	.align		8
        /*0010*/ 	.dword	__unnamed_2
	.align		8
        /*0018*/ 	.dword	_ZN40_INTERNAL_a8897538_4_k_cu_d8b169a1_336194cuda3std3__45__cpo5beginE
	.align		8
        /*0020*/ 	.dword	_ZN40_INTERNAL_a8897538_4_k_cu_d8b169a1_336194cuda3std3__45__cpo3endE
	.align		8
        /*0028*/ 	.dword	_ZN40_INTERNAL_a8897538_4_k_cu_d8b169a1_336194cuda3std3__45__cpo6cbeginE
	.align		8
        /*0030*/ 	.dword	_ZN40_INTERNAL_a8897538_4_k_cu_d8b169a1_336194cuda3std3__45__cpo4cendE
	.align		8
        /*0038*/ 	.dword	_ZN40_INTERNAL_a8897538_4_k_cu_d8b169a1_336194cuda3std3__442_GLOBAL__N__a8897538_4_k_cu_d8b169a1_336196ignoreE
	.align		8
        /*0040*/ 	.dword	_ZN40_INTERNAL_a8897538_4_k_cu_d8b169a1_336194cuda3std3__419piecewise_constructE
	.align		8
        /*0048*/ 	.dword	_ZN40_INTERNAL_a8897538_4_k_cu_d8b169a1_336194cuda3std3__48in_placeE
	.align		8
        /*0050*/ 	.dword	_ZN40_INTERNAL_a8897538_4_k_cu_d8b169a1_336194cuda3std6ranges3__45__cpo4swapE
	.align		8
        /*0058*/ 	.dword	_ZN40_INTERNAL_a8897538_4_k_cu_d8b169a1_336194cuda3std6ranges3__45__cpo9iter_moveE
	.align		8
        /*0060*/ 	.dword	_ZN40_INTERNAL_a8897538_4_k_cu_d8b169a1_336194cute7productE
	.align		8
        /*0068*/ 	.dword	_ZN40_INTERNAL_a8897538_4_k_cu_d8b169a1_336194cute1_E
	.align		8
        /*0070*/ 	.dword	$str$24
	.align		8
        /*0078*/ 	.dword	$str$25


//--------------------- .text._ZN7cutlass13device_kernelINS_4gemm6kernel13GemmUniversalIN4cute5tupleIJiiiiEEENS1_10collective13CollectiveMmaINS1_39MainloopSm90TmaGmmaRmemAWarpSpecializedILi4ENS5_IJNS4_1CILi1EEESB_SB_EEENS1_35KernelTmaWarpSpecializedCooperativeEEENS5_IJNSA_ILi128EEENSA_ILi256EEESF_EEEaNS5_IJSB_llEEEaNS5_IJlSB_lEEENS4_8TiledMMAINS4_8MMA_AtomIJNS4_4SM904GMMA27MMA_64x256x32_S32S8S8_RS_TNEEEENS4_6LayoutINS5_IJNSA_ILi2EEESB_SB_EEENS5_IJSB_NSA_ILi0EEEST_EEEEENS5_IJNS4_10UnderscoreESW_SW_EEEEENS4_13SM90_TMA_LOADENS4_14ComposedLayoutINS4_7SwizzleILi3ELi4ELi3EEENS4_18smem_ptr_flag_bitsILi8EEENSQ_INS5_IJSF_NSA_ILi8EEEEEENS5_IJSB_SF_EEEEEEENS4_9Copy_AtomIJNS4_39AutoVectorizingCopyWithAssumedAlignmentILi128EEEaEEENS4_8identityESZ_NS10_IS12_S14_NSQ_INS5_IJS15_SF_EEENS5_IJSF_SB_EEEEEEEvS1E_EENS_8epilogue10collective6detail29Sm90TmaWarpSpecializedAdapterINS1L_15DefaultEpilogueIaSJ_SJ_NS1K_6thread17LinearCombinationIaLi1EiiLNS1P_9ScaleType4KindE0ELNS_15FloatRoundStyleE2EaEENS1_15EpilogueDefaultEEEEEvvEEEEvNT_6ParamsE --------------------------
	.section	.text._ZN7cutlass13device_kernelINS_4gemm6kernel13GemmUniversalIN4cute5tupleIJiiiiEEENS1_10collective13CollectiveMmaINS1_39MainloopSm90TmaGmmaRmemAWarpSpecializedILi4ENS5_IJNS4_1CILi1EEESB_SB_EEENS1_35KernelTmaWarpSpecializedCooperativeEEENS5_IJNSA_ILi128EEENSA_ILi256EEESF_EEEaNS5_IJSB_llEEEaNS5_IJlSB_lEEENS4_8TiledMMAINS4_8MMA_AtomIJNS4_4SM904GMMA27MMA_64x256x32_S32S8S8_RS_TNEEEENS4_6LayoutINS5_IJNSA_ILi2EEESB_SB_EEENS5_IJSB_NSA_ILi0EEEST_EEEEENS5_IJNS4_10UnderscoreESW_SW_EEEEENS4_13SM90_TMA_LOADENS4_14ComposedLayoutINS4_7SwizzleILi3ELi4ELi3EEENS4_18smem_ptr_flag_bitsILi8EEENSQ_INS5_IJSF_NSA_ILi8EEEEEENS5_IJSB_SF_EEEEEEENS4_9Copy_AtomIJNS4_39AutoVectorizingCopyWithAssumedAlignmentILi128EEEaEEENS4_8identityESZ_NS10_IS12_S14_NSQ_INS5_IJS15_SF_EEENS5_IJSF_SB_EEEEEEEvS1E_EENS_8epilogue10collective6detail29Sm90TmaWarpSpecializedAdapterINS1L_15DefaultEpilogueIaSJ_SJ_NS1K_6thread17LinearCombinationIaLi1EiiLNS1P_9ScaleType4KindE0ELNS_15FloatRoundStyleE2EaEENS1_15EpilogueDefaultEEEEEvvEEEEvNT_6ParamsE,"ax",@progbits
	.align	128
.text._ZN7cutlass13device_kernelINS_4gemm6kernel13GemmUniversalIN4cute5tupleIJiiiiEEENS1_10collective13CollectiveMmaINS1_39MainloopSm90TmaGmmaRmemAWarpSpecializedILi4ENS5_IJNS4_1CILi1EEESB_SB_EEENS1_35KernelTmaWarpSpecializedCooperativeEEENS5_IJNSA_ILi128EEENSA_ILi256EEESF_EEEaNS5_IJSB_llEEEaNS5_IJlSB_lEEENS4_8TiledMMAINS4_8MMA_AtomIJNS4_4SM904GMMA27MMA_64x256x32_S32S8S8_RS_TNEEEENS4_6LayoutINS5_IJNSA_ILi2EEESB_SB_EEENS5_IJSB_NSA_ILi0EEEST_EEEEENS5_IJNS4_10UnderscoreESW_SW_EEEEENS4_13SM90_TMA_LOADENS4_14ComposedLayoutINS4_7SwizzleILi3ELi4ELi3EEENS4_18smem_ptr_flag_bitsILi8EEENSQ_INS5_IJSF_NSA_ILi8EEEEEENS5_IJSB_SF_EEEEEEENS4_9Copy_AtomIJNS4_39AutoVectorizingCopyWithAssumedAlignmentILi128EEEaEEENS4_8identityESZ_NS10_IS12_S14_NSQ_INS5_IJS15_SF_EEENS5_IJSF_SB_EEEEEEEvS1E_EENS_8epilogue10collective6detail29Sm90TmaWarpSpecializedAdapterINS1L_15DefaultEpilogueIaSJ_SJ_NS1K_6thread17LinearCombinationIaLi1EiiLNS1P_9ScaleType4KindE0ELNS_15FloatRoundStyleE2EaEENS1_15EpilogueDefaultEEEEEvvEEEEvNT_6ParamsE:
        .type           _ZN7cutlass13device_kernelINS_4gemm6kernel13GemmUniversalIN4cute5tupleIJiiiiEEENS1_10collective13CollectiveMmaINS1_39MainloopSm90TmaGmmaRmemAWarpSpecializedILi4ENS5_IJNS4_1CILi1EEESB_SB_EEENS1_35KernelTmaWarpSpecializedCooperativeEEENS5_IJNSA_ILi128EEENSA_ILi256EEESF_EEEaNS5_IJSB_llEEEaNS5_IJlSB_lEEENS4_8TiledMMAINS4_8MMA_AtomIJNS4_4SM904GMMA27MMA_64x256x32_S32S8S8_RS_TNEEEENS4_6LayoutINS5_IJNSA_ILi2EEESB_SB_EEENS5_IJSB_NSA_ILi0EEEST_EEEEENS5_IJNS4_10UnderscoreESW_SW_EEEEENS4_13SM90_TMA_LOADENS4_14ComposedLayoutINS4_7SwizzleILi3ELi4ELi3EEENS4_18smem_ptr_flag_bitsILi8EEENSQ_INS5_IJSF_NSA_ILi8EEEEEENS5_IJSB_SF_EEEEEEENS4_9Copy_AtomIJNS4_39AutoVectorizingCopyWithAssumedAlignmentILi128EEEaEEENS4_8identityESZ_NS10_IS12_S14_NSQ_INS5_IJS15_SF_EEENS5_IJSF_SB_EEEEEEEvS1E_EENS_8epilogue10collective6detail29Sm90TmaWarpSpecializedAdapterINS1L_15DefaultEpilogueIaSJ_SJ_NS1K_6thread17LinearCombinationIaLi1EiiLNS1P_9ScaleType4KindE0ELNS_15FloatRoundStyleE2EaEENS1_15EpilogueDefaultEEEEEvvEEEEvNT_6ParamsE,@function
        .size           _ZN7cutlass13device_kernelINS_4gemm6kernel13GemmUniversalIN4cute5tupleIJiiiiEEENS1_10collective13CollectiveMmaINS1_39MainloopSm90TmaGmmaRmemAWarpSpecializedILi4ENS5_IJNS4_1CILi1EEESB_SB_EEENS1_35KernelTmaWarpSpecializedCooperativeEEENS5_IJNSA_ILi128EEENSA_ILi256EEESF_EEEaNS5_IJSB_llEEEaNS5_IJlSB_lEEENS4_8TiledMMAINS4_8MMA_AtomIJNS4_4SM904GMMA27MMA_64x256x32_S32S8S8_RS_TNEEEENS4_6LayoutINS5_IJNSA_ILi2EEESB_SB_EEENS5_IJSB_NSA_ILi0EEEST_EEEEENS5_IJNS4_10UnderscoreESW_SW_EEEEENS4_13SM90_TMA_LOADENS4_14ComposedLayoutINS4_7SwizzleILi3ELi4ELi3EEENS4_18smem_ptr_flag_bitsILi8EEENSQ_INS5_IJSF_NSA_ILi8EEEEEENS5_IJSB_SF_EEEEEEENS4_9Copy_AtomIJNS4_39AutoVectorizingCopyWithAssumedAlignmentILi128EEEaEEENS4_8identityESZ_NS10_IS12_S14_NSQ_INS5_IJS15_SF_EEENS5_IJSF_SB_EEEEEEEvS1E_EENS_8epilogue10collective6detail29Sm90TmaWarpSpecializedAdapterINS1L_15DefaultEpilogueIaSJ_SJ_NS1K_6thread17LinearCombinationIaLi1EiiLNS1P_9ScaleType4KindE0ELNS_15FloatRoundStyleE2EaEENS1_15EpilogueDefaultEEEEEvvEEEEvNT_6ParamsE,(.L_x_341 - _ZN7cutlass13device_kernelINS_4gemm6kernel13GemmUniversalIN4cute5tupleIJiiiiEEENS1_10collective13CollectiveMmaINS1_39MainloopSm90TmaGmmaRmemAWarpSpecializedILi4ENS5_IJNS4_1CILi1EEESB_SB_EEENS1_35KernelTmaWarpSpecializedCooperativeEEENS5_IJNSA_ILi128EEENSA_ILi256EEESF_EEEaNS5_IJSB_llEEEaNS5_IJlSB_lEEENS4_8TiledMMAINS4_8MMA_AtomIJNS4_4SM904GMMA27MMA_64x256x32_S32S8S8_RS_TNEEEENS4_6LayoutINS5_IJNSA_ILi2EEESB_SB_EEENS5_IJSB_NSA_ILi0EEEST_EEEEENS5_IJNS4_10UnderscoreESW_SW_EEEEENS4_13SM90_TMA_LOADENS4_14ComposedLayoutINS4_7SwizzleILi3ELi4ELi3EEENS4_18smem_ptr_flag_bitsILi8EEENSQ_INS5_IJSF_NSA_ILi8EEEEEENS5_IJSB_SF_EEEEEEENS4_9Copy_AtomIJNS4_39AutoVectorizingCopyWithAssumedAlignmentILi128EEEaEEENS4_8identityESZ_NS10_IS12_S14_NSQ_INS5_IJS15_SF_EEENS5_IJSF_SB_EEEEEEEvS1E_EENS_8epilogue10collective6detail29Sm90TmaWarpSpecializedAdapterINS1L_15DefaultEpilogueIaSJ_SJ_NS1K_6thread17LinearCombinationIaLi1EiiLNS1P_9ScaleType4KindE0ELNS_15FloatRoundStyleE2EaEENS1_15EpilogueDefaultEEEEEvvEEEEvNT_6ParamsE)
        .other          _ZN7cutlass13device_kernelINS_4gemm6kernel13GemmUniversalIN4cute5tupleIJiiiiEEENS1_10collective13CollectiveMmaINS1_39MainloopSm90TmaGmmaRmemAWarpSpecializedILi4ENS5_IJNS4_1CILi1EEESB_SB_EEENS1_35KernelTmaWarpSpecializedCooperativeEEENS5_IJNSA_ILi128EEENSA_ILi256EEESF_EEEaNS5_IJSB_llEEEaNS5_IJlSB_lEEENS4_8TiledMMAINS4_8MMA_AtomIJNS4_4SM904GMMA27MMA_64x256x32_S32S8S8_RS_TNEEEENS4_6LayoutINS5_IJNSA_ILi2EEESB_SB_EEENS5_IJSB_NSA_ILi0EEEST_EEEEENS5_IJNS4_10UnderscoreESW_SW_EEEEENS4_13SM90_TMA_LOADENS4_14ComposedLayoutINS4_7SwizzleILi3ELi4ELi3EEENS4_18smem_ptr_flag_bitsILi8EEENSQ_INS5_IJSF_NSA_ILi8EEEEEENS5_IJSB_SF_EEEEEEENS4_9Copy_AtomIJNS4_39AutoVectorizingCopyWithAssumedAlignmentILi128EEEaEEENS4_8identityESZ_NS10_IS12_S14_NSQ_INS5_IJS15_SF_EEENS5_IJSF_SB_EEEEEEEvS1E_EENS_8epilogue10collective6detail29Sm90TmaWarpSpecializedAdapterINS1L_15DefaultEpilogueIaSJ_SJ_NS1K_6thread17LinearCombinationIaLi1EiiLNS1P_9ScaleType4KindE0ELNS_15FloatRoundStyleE2EaEENS1_15EpilogueDefaultEEEEEvvEEEEvNT_6ParamsE,@"STO_CUDA_ENTRY STV_DEFAULT"
_ZN7cutlass13device_kernelINS_4gemm6kernel13GemmUniversalIN4cute5tupleIJiiiiEEENS1_10collective13CollectiveMmaINS1_39MainloopSm90TmaGmmaRmemAWarpSpecializedILi4ENS5_IJNS4_1CILi1EEESB_SB_EEENS1_35KernelTmaWarpSpecializedCooperativeEEENS5_IJNSA_ILi128EEENSA_ILi256EEESF_EEEaNS5_IJSB_llEEEaNS5_IJlSB_lEEENS4_8TiledMMAINS4_8MMA_AtomIJNS4_4SM904GMMA27MMA_64x256x32_S32S8S8_RS_TNEEEENS4_6LayoutINS5_IJNSA_ILi2EEESB_SB_EEENS5_IJSB_NSA_ILi0EEEST_EEEEENS5_IJNS4_10UnderscoreESW_SW_EEEEENS4_13SM90_TMA_LOADENS4_14ComposedLayoutINS4_7SwizzleILi3ELi4ELi3EEENS4_18smem_ptr_flag_bitsILi8EEENSQ_INS5_IJSF_NSA_ILi8EEEEEENS5_IJSB_SF_EEEEEEENS4_9Copy_AtomIJNS4_39AutoVectorizingCopyWithAssumedAlignmentILi128EEEaEEENS4_8identityESZ_NS10_IS12_S14_NSQ_INS5_IJS15_SF_EEENS5_IJSF_SB_EEEEEEEvS1E_EENS_8epilogue10collective6detail29Sm90TmaWarpSpecializedAdapterINS1L_15DefaultEpilogueIaSJ_SJ_NS1K_6thread17LinearCombinationIaLi1EiiLNS1P_9ScaleType4KindE0ELNS_15FloatRoundStyleE2EaEENS1_15EpilogueDefaultEEEEEvvEEEEvNT_6ParamsE:
[----:B------:R-:W0:Y:S01]  /*0000*/  LDC R1, c[0x0][0x28] ;  /* 0x00000a00ff017b82 */ /* 0x000e220000000800 */
[----:B------:R-:W1:Y:S01]  /*0010*/  S2R R18, SR_TID.X ;  /* 0x0000000000127919 */ /* 0x000e620000002100 */
[----:B------:R-:W-:Y:S01]  /*0020*/  ELECT P0, URZ, PT ;  /* 0x00000000003f782f */ /* 0x000fe20003800000 */
[----:B------:R-:W-:Y:S01]  /*0030*/  BSSY B0, `(.L_x_0) ;  /* 0x000000f000007945 */ /* 0x000fe20003800000 */
[--C-:B-1----:R-:W-:Y:S02]  /*0040*/  SHF.R.U32.HI R0, RZ, 0x5, R18.reuse ;  /* 0x00000005ff007819 */ /* 0x102fe40000011612 */
[----:B------:R-:W-:-:S03]  /*0050*/  SHF.R.U32.HI R2, RZ, 0x7, R18 ;  /* 0x00000007ff027819 */ /* 0x000fc60000011612 */
[----:B------:R-:W1:Y:S04]  /*0060*/  SHFL.IDX PT, R5, R0, RZ, 0x1f ;  /* 0x00001fff00057589 */ /* 0x000e6800000e0000 */
[----:B------:R2:W3:Y:S01]  /*0070*/  SHFL.IDX PT, R8, R2, RZ, 0x1f ;  /* 0x00001fff02087589 */ /* 0x0004e200000e0000 */
[----:B-1----:R-:W-:-:S13]  /*0080*/  ISETP.NE.OR P0, PT, R5, RZ, !P0 ;  /* 0x000000ff0500720c */ /* 0x002fda0004705670 */
[----:B0-23--:R-:W-:Y:S05]  /*0090*/  @P0 BRA `(.L_x_1) ;  /* 0x0000000000200947 */ /* 0x00dfea0003800000 */
[----:B------:R-:W-:Y:S02]  /*00a0*/  ULDC.64 UR4, c[0x0][0x198] ;  /* 0x0000660000047ab9 */ /* 0x000fe40000000a00 */
[----:B------:R-:W-:Y:S02]  /*00b0*/  UIADD3 UR6, UP0, UR4, 0xf0, URZ ;  /* 0x000000f004067890 */ /* 0x000fe4000ff1e03f */
[----:B------:R-:W-:Y:S02]  /*00c0*/  UIADD3 UR4, UP1, UR4, 0x1f0, URZ ;  /* 0x000001f004047890 */ /* 0x000fe4000ff3e03f */
[----:B------:R-:W-:Y:S02]  /*00d0*/  UIADD3.X UR7, URZ, UR5, URZ, UP0, !UPT ;  /* 0x000000053f077290 */ /* 0x000fe400087fe43f */
[----:B------:R-:W-:-:S07]  /*00e0*/  UIADD3.X UR5, URZ, UR5, URZ, UP1, !UPT ;  /* 0x000000053f057290 */ /* 0x000fce0008ffe43f */
[----:B------:R0:W-:Y:S02]  /*00f0*/  UTMACCTL.PF [UR6] ;  /* 0x00000000060079b9 */ /* 0x0001e40008040000 */
[----:B------:R0:W-:Y:S02]  /*0100*/  UTMACCTL.PF [UR4] ;  /* 0x00000000040079b9 */ /* 0x0001e40008040000 */
[----:B0-----:R-:W-:Y:S01]  /*0110*/  NOP ;  /* 0x0000000000007918 */ /* 0x001fe20000000000 */
.L_x_1:
[----:B------:R-:W-:Y:S05]  /*0120*/  BSYNC B0 ;  /* 0x0000000000007941 */ /* 0x000fea0003800000 */
.L_x_0:
[----:B------:R-:W0:Y:S02]  /*0130*/  SHFL.IDX PT, R2, R0, RZ, 0x1f ;  /* 0x00001fff00027589 */ /* 0x000e2400000e0000 */
[----:B0-----:R-:W-:-:S13]  /*0140*/  ISETP.NE.AND P0, PT, R2, RZ, PT ;  /* 0x000000ff0200720c */ /* 0x001fda0003f05270 */
[----:B------:R-:W-:Y:S05]  /*0150*/  @P0 BRA `(.L_x_2) ;  /* 0x0000000000580947 */ /* 0x000fea0003800000 */
[----:B------:R-:W0:Y:S01]  /*0160*/  S2UR UR8, SR_CgaCtaId ;  /* 0x00000000000879c3 */ /* 0x000e220000008800 */
[----:B------:R-:W-:Y:S01]  /*0170*/  UMOV UR4, 0x400 ;  /* 0x0000040000047882 */ /* 0x000fe20000000000 */
[----:B------:R-:W-:Y:S01]  /*0180*/  UMOV UR5, 0x1 ;  /* 0x0000000100057882 */ /* 0x000fe20000000000 */
[----:B------:R-:W-:Y:S01]  /*0190*/  UMOV UR6, 0x100 ;  /* 0x0000010000067882 */ /* 0x000fe20000000000 */
[----:B------:R-:W-:Y:S01]  /*01a0*/  ELECT P0, URZ, PT ;  /* 0x00000000003f782f */ /* 0x000fe20003800000 */
[----:B------:R-:W-:-:S04]  /*01b0*/  UIADD3 UR6, -UR6, 0x100000, URZ ;  /* 0x0010000006067890 */ /* 0x000fc8000fffe13f */
[----:B------:R-:W-:Y:S02]  /*01c0*/  USHF.L.U32 UR7, UR6, 0xb, URZ ;  /* 0x0000000b06077899 */ /* 0x000fe4000800063f */
[----:B------:R-:W-:Y:S02]  /*01d0*/  USHF.L.U32 UR6, UR6, 0x1, URZ ;  /* 0x0000000106067899 */ /* 0x000fe4000800063f */
[----:B0-----:R-:W-:Y:S02]  /*01e0*/  ULEA UR8, UR8, UR4, 0x18 ;  /* 0x0000000408087291 */ /* 0x001fe4000f8ec03f */
[----:B------:R-:W-:-:S04]  /*01f0*/  UIADD3 UR4, -UR5, 0x100000, URZ ;  /* 0x0010000005047890 */ /* 0x000fc8000fffe13f */
[----:B------:R-:W-:Y:S02]  /*0200*/  USHF.L.U32 UR5, UR4, 0xb, URZ ;  /* 0x0000000b04057899 */ /* 0x000fe4000800063f */
[----:B------:R-:W-:Y:S01]  /*0210*/  USHF.L.U32 UR4, UR4, 0x1, URZ ;  /* 0x0000000104047899 */ /* 0x000fe2000800063f */
[----:B------:R-:W0:Y:S11]  /*0220*/  FENCE.VIEW.ASYNC.S ;  /* 0x00000000000073c6 */ /* 0x000e360000000000 */
[----:B0-----:R0:W1:Y:S01]  /*0230*/  SYNCS.EXCH.64 URZ, [UR8], UR4 ;  /* 0x00000004083f75b2 */ /* 0x0010620008000100 */
[----:B------:R0:W2:Y:S01]  /*0240*/  SYNCS.EXCH.64 URZ, [UR8+0x20], UR6 ;  /* 0x00002006083f75b2 */ /* 0x0000a20008000100 */
[----:B------:R0:W3:Y:S01]  /*0250*/  SYNCS.EXCH.64 URZ, [UR8+0x8], UR4 ;  /* 0x00000804083f75b2 */ /* 0x0000e20008000100 */
[----:B------:R0:W4:Y:S01]  /*0260*/  SYNCS.EXCH.64 URZ, [UR8+0x28], UR6 ;  /* 0x00002806083f75b2 */ /* 0x0001220008000100 */
[----:B------:R0:W0:Y:S01]  /*0270*/  SYNCS.EXCH.64 URZ, [UR8+0x10], UR4 ;  /* 0x00001004083f75b2 */ /* 0x0000220008000100 */
[----:B------:R0:W0:Y:S01]  /*0280*/  SYNCS.EXCH.64 URZ, [UR8+0x30], UR6 ;  /* 0x00003006083f75b2 */ /* 0x0000220008000100 */
[----:B------:R0:W0:Y:S01]  /*0290*/  SYNCS.EXCH.64 URZ, [UR8+0x18], UR4 ;  /* 0x00001804083f75b2 */ /* 0x0000220008000100 */
[----:B------:R0:W0:Y:S01]  /*02a0*/  SYNCS.EXCH.64 URZ, [UR8+0x38], UR6 ;  /* 0x00003806083f75b2 */ /* 0x0000220008000100 */
[----:B------:R-:W-:Y:S01]  /*02b0*/  NOP ;  /* 0x0000000000007918 */ /* 0x000fe20000000000 */
.L_x_2:
[----:B------:R-:W5:Y:S01]  /*02c0*/  SHFL.IDX PT, R0, R0, RZ, 0x1f ;  /* 0x00001fff00007589 */ /* 0x000f6200000e0000 */
[----:B------:R-:W-:Y:S01]  /*02d0*/  ELECT P0, URZ, PT ;  /* 0x00000000003f782f */ /* 0x000fe20003800000 */
[----:B------:R-:W1:Y:S01]  /*02e0*/  LDC R2, c[0x0][0x65c] ;  /* 0x00019700ff027b82 */ /* 0x000e620000000800 */
[----:B------:R-:W-:Y:S01]  /*02f0*/  SHF.R.S32.HI R6, RZ, 0x1f, R5 ;  /* 0x0000001fff067819 */ /* 0x000fe20000011405 */
[----:B------:R-:W2:Y:S01]  /*0300*/  S2R R3, SR_CTAID.Y ;  /* 0x0000000000037919 */ /* 0x000ea20000002600 */
[----:B0-----:R-:W-:Y:S01]  /*0310*/  UMOV UR4, 0x20 ;  /* 0x0000002000047882 */ /* 0x001fe20000000000 */
[----:B------:R-:W-:Y:S01]  /*0320*/  ISETP.NE.AND P2, PT, R8, RZ, PT ;  /* 0x000000ff0800720c */ /* 0x000fe20003f45270 */
[----:B------:R-:W-:Y:S01]  /*0330*/  NOP ;  /* 0x0000000000007918 */ /* 0x000fe20000000000 */
[----:B------:R-:W0:Y:S01]  /*0340*/  S2R R4, SR_CTAID.X ;  /* 0x0000000000047919 */ /* 0x000e220000002500 */
[----:B------:R-:W-:Y:S01]  /*0350*/  LEA.HI R6, R6, R5, RZ, 0x2 ;  /* 0x0000000506067211 */ /* 0x000fe200078f10ff */
[----:B------:R-:W-:Y:S01]  /*0360*/  NOP ;  /* 0x0000000000007918 */ /* 0x000fe20000000000 */
[----:B-----5:R-:W-:-:S02]  /*0370*/  ISETP.NE.OR P0, PT, R0, RZ, !P0 ;  /* 0x000000ff0000720c */ /* 0x020fc40004705670 */
[----:B-1----:R-:W-:-:S04]  /*0380*/  ISETP.NE.AND P3, PT, R2, 0x1, PT ;  /* 0x000000010200780c */ /* 0x002fc80003f65270 */
[----:B------:R-:W-:Y:S02]  /*0390*/  P2R R0, PR, RZ, 0x8 ;  /* 0x00000008ff007803 */ /* 0x000fe40000000000 */
[----:B------:R-:W-:-:S05]  /*03a0*/  LOP3.LUT R0, R6, 0xfffffffc, RZ, 0xc0, !PT ;  /* 0xfffffffc06007812 */ /* 0x000fca00078ec0ff */
[----:B------:R-:W-:Y:S01]  /*03b0*/  VOTEU.ALL UP0, P0 ;  /* 0x00000000003f7886 */ /* 0x000fe20000000000 */
[----:B------:R-:W-:Y:S01]  /*03c0*/  IMAD.IADD R0, R5, 0x1, -R0 ;  /* 0x0000000105007824 */ /* 0x000fe200078e0a00 */
[----:B------:R-:W0:Y:S01]  /*03d0*/  @P3 LDC R17, c[0x0][0x10] ;  /* 0x00000400ff113b82 */ /* 0x000e220000000800 */
[----:B------:R-:W-:Y:S01]  /*03e0*/  VOTEU.ALL UP1, P0 ;  /* 0x00000000003f7886 */ /* 0x000fe20000020000 */
[----:B--2---:R-:W-:Y:S01]  /*03f0*/  @P3 IMAD.MOV.U32 R6, RZ, RZ, R3 ;  /* 0x000000ffff063224 */ /* 0x004fe200078e0003 */
[----:B------:R-:W-:Y:S01]  /*0400*/  @!UP0 UMOV UR6, 0x400 ;  /* 0x0000040000068882 */ /* 0x000fe20000000000 */
[----:B------:R-:W-:-:S04]  /*0410*/  @!UP0 UIADD3 UR4, -UR4, 0x100000, URZ ;  /* 0x0010000004048890 */ /* 0x000fc8000fffe13f */
[----:B------:R-:W-:Y:S02]  /*0420*/  @!UP0 USHF.L.U32 UR5, UR4, 0xb, URZ ;  /* 0x0000000b04058899 */ /* 0x000fe4000800063f */
[----:B------:R-:W-:Y:S01]  /*0430*/  @!UP0 USHF.L.U32 UR4, UR4, 0x1, URZ ;  /* 0x0000000104048899 */ /* 0x000fe2000800063f */
[----:B------:R-:W-:Y:S02]  /*0440*/  @P3 IMAD.MOV.U32 R7, RZ, RZ, RZ ;  /* 0x000000ffff073224 */ /* 0x000fe400078e00ff */
[----:B------:R-:W-:Y:S01]  /*0450*/  IMAD.MOV.U32 R5, RZ, RZ, RZ ;  /* 0x000000ffff057224 */ /* 0x000fe200078e00ff */
[----:B------:R-:W1:Y:S01]  /*0460*/  @!UP0 S2UR UR7, SR_CgaCtaId ;  /* 0x00000000000789c3 */ /* 0x000e620000008800 */
[----:B------:R-:W-:-:S07]  /*0470*/  @P3 IMAD.MOV.U32 R11, RZ, RZ, RZ ;  /* 0x000000ffff0b3224 */ /* 0x000fce00078e00ff */
[----:B------:R-:W2:Y:S01]  /*0480*/  @!P3 LDC R9, c[0x0][0xc] ;  /* 0x00000300ff09bb82 */ /* 0x000ea20000000800 */
[----:B0-----:R-:W-:-:S04]  /*0490*/  @P3 IMAD.WIDE.U32 R16, R4, R17, R6 ;  /* 0x0000001104103225 */ /* 0x001fc800078e0006 */
[----:B------:R-:W-:Y:S01]  /*04a0*/  @P3 IMAD.IADD R17, R17, 0x1, R11 ;  /* 0x0000000111113824 */ /* 0x000fe200078e020b */
[----:B-1----:R-:W-:Y:S01]  /*04b0*/  @!UP0 ULEA UR6, UR7, UR6, 0x18 ;  /* 0x0000000607068291 */ /* 0x002fe2000f8ec03f */
[----:B------:R-:W-:Y:S01]  /*04c0*/  VOTEU.ALL UP0, P0 ;  /* 0x00000000003f7886 */ /* 0x000fe20000000000 */
[----:B------:R-:W-:-:S04]  /*04d0*/  ISETP.NE.AND P0, PT, R0, 0x3, PT ;  /* 0x000000030000780c */ /* 0x000fc80003f05270 */
[----:B------:R-:W-:Y:S01]  /*04e0*/  ISETP.EQ.OR P0, PT, R0, RZ, !P0 ;  /* 0x000000ff0000720c */ /* 0x000fe20004702670 */
[----:B--2---:R-:W-:-:S03]  /*04f0*/  @!P3 IMAD.WIDE.U32 R6, R9, R3, R4 ;  /* 0x000000030906b225 */ /* 0x004fc600078e0004 */
[C---:B------:R-:W-:Y:S01]  /*0500*/  ISETP.EQ.AND P0, PT, R8.reuse, RZ, P0 ;  /* 0x000000ff0800720c */ /* 0x040fe20000702270 */
[----:B------:R-:W-:Y:S01]  /*0510*/  VIADD R8, R8, 0xffffffff ;  /* 0xffffffff08087836 */ /* 0x000fe20000000000 */
[----:B------:R-:W0:Y:S02]  /*0520*/  FENCE.VIEW.ASYNC.S ;  /* 0x00000000000073c6 */ /* 0x000e240000000000 */
[----:B0-----:R0:W3:Y:S01]  /*0530*/  @!UP0 SYNCS.EXCH.64 URZ, [UR6+0x50], UR4 ;  /* 0x00005004063f85b2 */ /* 0x0010e20008000100 */
[----:B------:R-:W-:Y:S01]  /*0540*/  @!P3 IMAD.MOV.U32 R16, RZ, RZ, R6 ;  /* 0x000000ffff10b224 */ /* 0x000fe200078e0006 */
[----:B------:R-:W-:Y:S01]  /*0550*/  SEL R19, RZ, 0x1, !P0 ;  /* 0x00000001ff137807 */ /* 0x000fe20004000000 */
[----:B------:R-:W-:Y:S01]  /*0560*/  @!P3 IMAD.MOV.U32 R17, RZ, RZ, R7 ;  /* 0x000000ffff11b224 */ /* 0x000fe200078e0007 */
[----:B------:R-:W-:-:S04]  /*0570*/  ISETP.GE.U32.AND P1, PT, R8, 0x2, PT ;  /* 0x000000020800780c */ /* 0x000fc80003f26070 */
[----:B------:R-:W-:Y:S01]  /*0580*/  SEL R19, R19, 0x2, P1 ;  /* 0x0000000213137807 */ /* 0x000fe20000800000 */
[----:B------:R0:W3:Y:S01]  /*0590*/  @!UP1 SYNCS.EXCH.64 URZ, [UR6+0x58], UR4 ;  /* 0x00005804063f95b2 */ /* 0x0000e20008000100 */
[----:B------:R-:W-:Y:S01]  /*05a0*/  NOP ;  /* 0x0000000000007918 */ /* 0x000fe20000000000 */
[----:B---34-:R-:W-:Y:S06]  /*05b0*/  BAR.SYNC.DEFER_BLOCKING 0x0 ;  /* 0x0000000000007b1d */ /* 0x018fec0000010000 */
[----:B------:R-:W-:Y:S05]  /*05c0*/  @!P2 BRA `(.L_x_3) ;  /* 0x0000009c002ca947 */ /* 0x000fea0003800000 */
[----:B------:R-:W-:-:S13]  /*05d0*/  ISETP.GT.U32.AND P0, PT, R8, 0x1, PT ;  /* 0x000000010800780c */ /* 0x000fda0003f04070 */
[----:B0-----:R-:W-:Y:S05]  /*05e0*/  @P0 EXIT ;  /* 0x000000000000094d */ /* 0x001fea0003800000 */
[----:B------:R-:W-:Y:S01]  /*05f0*/  ULDC.64 UR4, c[0x0][0x650] ;  /* 0x0001940000047ab9 */ /* 0x000fe20000000a00 */
[----:B------:R-:W-:Y:S01]  /*0600*/  PRMT R0, RZ, 0x7610, R0 ;  /* 0x00007610ff007816 */ /* 0x000fe20000000000 */
[----:B------:R-:W-:Y:S01]  /*0610*/  IMAD.MOV.U32 R154, RZ, RZ, -0x1 ;  /* 0xffffffffff9a7424 */ /* 0x000fe200078e00ff */
[----:B------:R-:W-:Y:S01]  /*0620*/  ISETP.GE.U32.AND P0, PT, R16, UR4, PT ;  /* 0x0000000410007c0c */ /* 0x000fe2000bf06070 */
[----:B------:R-:W-:Y:S02]  /*0630*/  IMAD.MOV.U32 R153, RZ, RZ, -0x1 ;  /* 0xffffffffff997424 */ /* 0x000fe400078e00ff */
[----:B------:R-:W-:Y:S01]  /*0640*/  IMAD.MOV.U32 R152, RZ, RZ, -0x1 ;  /* 0xffffffffff987424 */ /* 0x000fe200078e00ff */
[----:B------:R-:W-:-:S13]  /*0650*/  ISETP.GE.U32.AND.EX P0, PT, R17, UR5, PT, P0 ;  /* 0x0000000511007c0c */ /* 0x000fda000bf06100 */
[----:B------:R-:W-:Y:S05]  /*0660*/  @P0 BRA `(.L_x_4) ;  /* 0x0000000400540947 */ /* 0x000fea0003800000 */
[----:B------:R-:W0:Y:S01]  /*0670*/  LDC.64 R14, c[0x0][0x628] ;  /* 0x00018a00ff0e7b82 */ /* 0x000e220000000a00 */
[----:B------:R-:W-:Y:S02]  /*0680*/  IMAD.MOV.U32 R6, RZ, RZ, R16 ;  /* 0x000000ffff067224 */ /* 0x000fe400078e0010 */
[----:B------:R-:W-:-:S05]  /*0690*/  IMAD.MOV.U32 R7, RZ, RZ, R17 ;  /* 0x000000ffff077224 */ /* 0x000fca00078e0011 */
[----:B------:R-:W1:Y:S08]  /*06a0*/  LDC R0, c[0x0][0x630] ;  /* 0x00018c00ff007b82 */ /* 0x000e700000000800 */
[----:B------:R-:W2:Y:S01]  /*06b0*/  LDC.64 R20, c[0x0][0x620] ;  /* 0x00018800ff147b82 */ /* 0x000ea20000000a00 */
[----:B0-----:R-:W-:-:S04]  /*06c0*/  ISETP.NE.U32.AND P0, PT, R14, RZ, PT ;  /* 0x000000ff0e00720c */ /* 0x001fc80003f05070 */
[----:B------:R-:W-:-:S13]  /*06d0*/  ISETP.NE.AND.EX P0, PT, R15, RZ, PT, P0 ;  /* 0x000000ff0f00720c */ /* 0x000fda0003f05300 */
[----:B-12---:R-:W-:Y:S05]  /*06e0*/  @!P0 BRA `(.L_x_5) ;  /* 0x0000000000288947 */ /* 0x006fea0003800000 */
[----:B------:R-:W0:Y:S02]  /*06f0*/  LDC R11, c[0x0][0x634] ;  /* 0x00018d00ff0b7b82 */ /* 0x000e240000000800 */
[----:B0-----:R-:W-:-:S05]  /*0700*/  IADD3 R11, P0, R16, R11, RZ ;  /* 0x0000000b100b7210 */ /* 0x001fca0007f1e0ff */
[----:B------:R-:W-:-:S04]  /*0710*/  IMAD.X R13, RZ, RZ, R17, P0 ;  /* 0x000000ffff0d7224 */ /* 0x000fc800000e0611 */
[----:B------:R-:W-:-:S04]  /*0720*/  IMAD.WIDE.U32 R6, R13, R14, RZ ;  /* 0x0000000e0d067225 */ /* 0x000fc800078e00ff */
[----:B------:R-:W-:-:S04]  /*0730*/  IMAD.WIDE.U32 R8, P0, R11, R15, R6 ;  /* 0x0000000f0b087225 */ /* 0x000fc80007800006 */
[----:B------:R-:W-:-:S04]  /*0740*/  IMAD.WIDE.U32 R6, R11, R14, RZ ;  /* 0x0000000e0b067225 */ /* 0x000fc800078e00ff */
[----:B------:R-:W-:Y:S01]  /*0750*/  IMAD.X R11, RZ, RZ, RZ, P0 ;  /* 0x000000ffff0b7224 */ /* 0x000fe200000e06ff */
[----:B------:R-:W-:Y:S01]  /*0760*/  IADD3 RZ, P0, R7, R8, RZ ;  /* 0x0000000807ff7210 */ /* 0x000fe20007f1e0ff */
[----:B------:R-:W-:-:S04]  /*0770*/  IMAD.MOV.U32 R10, RZ, RZ, R9 ;  /* 0x000000ffff0a7224 */ /* 0x000fc800078e0009 */
[----:B------:R-:W-:-:S08]  /*0780*/  IMAD.WIDE.U32.X R6, R13, R15, R10, P0 ;  /* 0x0000000f0d067225 */ /* 0x000fd000000e040a */
.L_x_5:
[-CC-:B------:R-:W-:Y:S01]  /*0790*/  SHF.R.U64 R152, R6, R0.reuse, R7.reuse ;  /* 0x0000000006987219 */ /* 0x180fe20000001207 */
[----:B------:R-:W0:Y:S01]  /*07a0*/  LDC R10, c[0x0][0x618] ;  /* 0x00018600ff0a7b82 */ /* 0x000e220000000800 */
[----:B------:R-:W-:Y:S01]  /*07b0*/  SHF.R.U32.HI R5, RZ, R0, R7 ;  /* 0x00000000ff057219 */ /* 0x000fe20000011607 */
[----:B------:R-:W-:Y:S01]  /*07c0*/  ULDC UR4, c[0x0][0x150] ;  /* 0x0000540000047ab9 */ /* 0x000fe20000000800 */
[----:B------:R-:W-:Y:S02]  /*07d0*/  IADD3 R9, P0, RZ, -R152, RZ ;  /* 0x80000098ff097210 */ /* 0x000fe40007f1e0ff */
[----:B------:R-:W-:-:S03]  /*07e0*/  I2FP.F32.U32 R0, R4 ;  /* 0x0000000400007245 */ /* 0x000fc60000201000 */
[----:B------:R-:W1:Y:S01]  /*07f0*/  LDC.64 R26, c[0x0][0x640] ;  /* 0x00019000ff1a7b82 */ /* 0x000e620000000a00 */
[----:B------:R-:W-:Y:S02]  /*0800*/  IMAD.X R11, RZ, RZ, ~R5, P0 ;  /* 0x000000ffff0b7224 */ /* 0x000fe400000e0e05 */
[----:B------:R-:W-:Y:S01]  /*0810*/  FMUL R0, R0, UR4 ;  /* 0x0000000400007c20 */ /* 0x000fe20008400000 */
[----:B------:R-:W-:Y:S01]  /*0820*/  IMAD.WIDE.U32 R6, R9, R20, R16 ;  /* 0x0000001409067225 */ /* 0x000fe200078e0010 */
[----:B------:R-:W-:-:S03]  /*0830*/  ULDC UR4, c[0x0][0x154] ;  /* 0x0000550000047ab9 */ /* 0x000fc60000000800 */
[----:B------:R-:W-:Y:S01]  /*0840*/  IMAD R8, R11, R20, RZ ;  /* 0x000000140b087224 */ /* 0x000fe200078e02ff */
[----:B------:R-:W2:Y:S01]  /*0850*/  LDC R5, c[0x0][0x144] ;  /* 0x00005100ff057b82 */ /* 0x000ea20000000800 */
[----:B------:R-:W3:Y:S02]  /*0860*/  F2I.U32.TRUNC.NTZ R0, R0 ;  /* 0x0000000000007305 */ /* 0x000ee4000020f000 */
[----:B------:R-:W-:-:S04]  /*0870*/  IMAD R9, R9, R21, R8 ;  /* 0x0000001509097224 */ /* 0x000fc800078e0208 */
[----:B------:R-:W-:Y:S01]  /*0880*/  IMAD.IADD R7, R7, 0x1, R9 ;  /* 0x0000000107077824 */ /* 0x000fe200078e0209 */
[----:B------:R-:W4:Y:S01]  /*0890*/  LDC R12, c[0x0][0x608] ;  /* 0x00018200ff0c7b82 */ /* 0x000f220000000800 */
[----:B------:R-:W-:-:S03]  /*08a0*/  IMAD.MOV.U32 R9, RZ, RZ, -0x1 ;  /* 0xffffffffff097424 */ /* 0x000fc600078e00ff */
[-CC-:B0-----:R-:W-:Y:S02]  /*08b0*/  SHF.R.U64 R20, R6, R10.reuse, R7.reuse ;  /* 0x0000000a06147219 */ /* 0x181fe40000001207 */
[----:B------:R-:W-:Y:S02]  /*08c0*/  I2FP.F32.U32 R6, R3 ;  /* 0x0000000300067245 */ /* 0x000fe40000201000 */
[----:B------:R-:W0:Y:S01]  /*08d0*/  LDC R24, c[0x0][0x658] ;  /* 0x00019600ff187b82 */ /* 0x000e220000000800 */
[----:B-1----:R-:W-:Y:S01]  /*08e0*/  ISETP.NE.U32.AND P0, PT, R26, RZ, PT ;  /* 0x000000ff1a00720c */ /* 0x002fe20003f05070 */
[----:B---3--:R-:W-:Y:S01]  /*08f0*/  IMAD.MOV R8, RZ, RZ, -R0 ;  /* 0x000000ffff087224 */ /* 0x008fe200078e0a00 */
[----:B------:R-:W-:Y:S01]  /*0900*/  SHF.R.U32.HI R7, RZ, R10, R7 ;  /* 0x0000000aff077219 */ /* 0x000fe20000011607 */
[----:B------:R-:W-:Y:S01]  /*0910*/  FMUL R6, R6, UR4 ;  /* 0x0000000406067c20 */ /* 0x000fe20008400000 */
[----:B------:R-:W-:-:S03]  /*0920*/  ISETP.NE.AND.EX P0, PT, R27, RZ, PT, P0 ;  /* 0x000000ff1b00720c */ /* 0x000fc60003f05300 */
[----:B------:R-:W1:Y:S01]  /*0930*/  LDC R14, c[0x0][0x148] ;  /* 0x00005200ff0e7b82 */ /* 0x000e620000000800 */
[----:B--2---:R-:W-:-:S07]  /*0940*/  IMAD R0, R5, R8, R4 ;  /* 0x0000000805007224 */ /* 0x004fce00078e0204 */
[----:B------:R-:W2:Y:S01]  /*0950*/  LDC R22, c[0x0][0x600] ;  /* 0x00018000ff167b82 */ /* 0x000ea20000000800 */
[-CC-:B----4-:R-:W-:Y:S02]  /*0960*/  SHF.R.U64 R28, R20, R12.reuse, R7.reuse ;  /* 0x0000000c141c7219 */ /* 0x190fe40000001207 */
[----:B------:R-:W-:Y:S01]  /*0970*/  SHF.R.U32.HI R5, RZ, R12, R7 ;  /* 0x0000000cff057219 */ /* 0x000fe20000011607 */
[----:B------:R-:W-:Y:S01]  /*0980*/  IMAD.MOV.U32 R7, RZ, RZ, 0x1 ;  /* 0x00000001ff077424 */ /* 0x000fe200078e00ff */
[----:B------:R3:W4:Y:S03]  /*0990*/  F2I.U32.TRUNC.NTZ R12, R6 ;  /* 0x00000006000c7305 */ /* 0x000726000020f000 */
[----:B------:R-:W1:Y:S01]  /*09a0*/  LDC R15, c[0x0][0x648] ;  /* 0x00019200ff0f7b82 */ /* 0x000e620000000800 */
[-C--:B0-----:R-:W-:Y:S02]  /*09b0*/  SHF.L.U32 R4, R9, R24.reuse, RZ ;  /* 0x0000001809047219 */ /* 0x081fe400000006ff */
[----:B------:R-:W-:-:S02]  /*09c0*/  SHF.R.U64 R30, R28, R24, R5 ;  /* 0x000000181c1e7219 */ /* 0x000fc40000001205 */
[----:B------:R-:W-:Y:S02]  /*09d0*/  LOP3.LUT R11, RZ, R4, RZ, 0x33, !PT ;  /* 0x00000004ff0b7212 */ /* 0x000fe400078e33ff */
[-C--:B------:R-:W-:Y:S01]  /*09e0*/  SHF.R.U32.HI R5, RZ, R24.reuse, R5 ;  /* 0x00000018ff057219 */ /* 0x080fe20000011605 */
[----:B------:R-:W0:Y:S01]  /*09f0*/  LDC R21, c[0x0][0x638] ;  /* 0x00018e00ff157b82 */ /* 0x000e220000000800 */
[----:B------:R-:W-:Y:S01]  /*0a00*/  SHF.L.U32 R10, R7, R24, RZ ;  /* 0x00000018070a7219 */ /* 0x000fe200000006ff */
[----:B------:R-:W-:-:S06]  /*0a10*/  IMAD.MOV.U32 R4, RZ, RZ, R30 ;  /* 0x000000ffff047224 */ /* 0x000fcc00078e001e */
[----:B------:R-:W0:Y:S01]  /*0a20*/  LDC R154, c[0x0][0x610] ;  /* 0x00018400ff9a7b82 */ /* 0x000e220000000800 */
[----:B---34-:R-:W-:Y:S05]  /*0a30*/  @!P0 BRA `(.L_x_6) ;  /* 0x0000000000288947 */ /* 0x018fea0003800000 */
[----:B------:R-:W3:Y:S02]  /*0a40*/  LDC R9, c[0x0][0x64c] ;  /* 0x00019300ff097b82 */ /* 0x000ee40000000800 */
[----:B---3--:R-:W-:-:S05]  /*0a50*/  IADD3 R9, P0, R30, R9, RZ ;  /* 0x000000091e097210 */ /* 0x008fca0007f1e0ff */
        /* <DEDUP_REMOVED lines=8> */
.L_x_6:
[----:B-1----:R-:W-:Y:S01]  /*0ae0*/  SHF.R.U64 R4, R4, R15, R5 ;  /* 0x0000000f04047219 */ /* 0x002fe20000001205 */
[----:B--2---:R-:W-:Y:S01]  /*0af0*/  VIADD R5, R22, 0xffffffff ;  /* 0xffffffff16057836 */ /* 0x004fe20000000000 */
[----:B------:R-:W-:Y:S01]  /*0b00*/  LOP3.LUT R11, R28, R11, RZ, 0xc0, !PT ;  /* 0x0000000b1c0b7212 */ /* 0x000fe200078ec0ff */
[----:B------:R-:W-:Y:S02]  /*0b10*/  IMAD.MOV R12, RZ, RZ, -R12 ;  /* 0x000000ffff0c7224 */ /* 0x000fe400078e0a0c */
[----:B------:R-:W-:Y:S01]  /*0b20*/  IMAD.MOV R6, RZ, RZ, -R4 ;  /* 0x000000ffff067224 */ /* 0x000fe200078e0a04 */
[----:B------:R-:W-:Y:S01]  /*0b30*/  LOP3.LUT R5, R20, R5, RZ, 0xc0, !PT ;  /* 0x0000000514057212 */ /* 0x000fe200078ec0ff */
[----:B------:R-:W-:Y:S02]  /*0b40*/  @P3 IMAD R0, R14, R12, R3 ;  /* 0x0000000c0e003224 */ /* 0x000fe400078e0203 */
[----:B------:R-:W-:Y:S02]  /*0b50*/  IMAD R11, R10, R4, R11 ;  /* 0x000000040a0b7224 */ /* 0x000fe400078e020b */
[----:B0-----:R-:W-:-:S02]  /*0b60*/  IMAD R3, R6, R21, R30 ;  /* 0x0000001506037224 */ /* 0x001fc400078e021e */
[----:B------:R-:W-:Y:S02]  /*0b70*/  IMAD R154, R11, R154, R0 ;  /* 0x0000009a0b9a7224 */ /* 0x000fe400078e0200 */
[----:B------:R-:W-:Y:S02]  /*0b80*/  IMAD R3, R3, R22, R5 ;  /* 0x0000001603037224 */ /* 0x000fe400078e0205 */
[----:B------:R-:W-:-:S03]  /*0b90*/  IMAD.MOV.U32 R0, RZ, RZ, 0x1 ;  /* 0x00000001ff007424 */ /* 0x000fc600078e00ff */
[----:B------:R-:W-:Y:S02]  /*0ba0*/  SEL R153, R3, R154, !P3 ;  /* 0x0000009a03997207 */ /* 0x000fe40005800000 */
[----:B------:R-:W-:-:S07]  /*0bb0*/  SEL R154, R154, R3, !P3 ;  /* 0x000000039a9a7207 */ /* 0x000fce0005800000 */
.L_x_4:
[----:B------:R-:W-:-:S08]  /*0bc0*/  NOP ;  /* 0x0000000000007918 */ /* 0x000fd00000000000 */
[----:B------:R-:W0:Y:S02]  /*0bd0*/  USETMAXREG.TRY_ALLOC.CTAPOOL UP0, 0xe8 ;  /* 0x000000e8000079c8 */ /* 0x000e240008000600 */
[----:B0-----:R-:W-:-:S13]  /*0be0*/  PLOP3.LUT P0, PT, PT, PT, UP0, 0x80, 0x0 ;  /* 0x000000000000781c */ /* 0x001fda0003f0f008 */
[----:B------:R-:W-:Y:S05]  /*0bf0*/  @!P0 BRA `(.L_x_4) ;  /* 0xfffffffc00f08947 */ /* 0x000fea000383ffff */
[----:B------:R-:W-:Y:S01]  /*0c00*/  ULDC.64 UR4, c[0x0][0x598] ;  /* 0x0001660000047ab9 */ /* 0x000fe20000000a00 */
[----:B------:R-:W-:Y:S01]  /*0c10*/  ULDC.64 UR36, c[0x0][0x208] ;  /* 0x0000820000247ab9 */ /* 0x000fe20000000a00 */
[----:B------:R-:W-:-:S04]  /*0c20*/  ISETP.NE.U32.AND P0, PT, RZ, UR4, PT ;  /* 0x00000004ff007c0c */ /* 0x000fc8000bf05070 */
[----:B------:R-:W-:-:S13]  /*0c30*/  ISETP.NE.AND.EX P0, PT, RZ, UR5, PT, P0 ;  /* 0x00000005ff007c0c */ /* 0x000fda000bf05300 */
[----:B------:R-:W-:Y:S05]  /*0c40*/  @!P0 BRA `(.L_x_7) ;  /* 0x00000000001c8947 */ /* 0x000fea0003800000 */
[----:B------:R-:W0:Y:S02]  /*0c50*/  LDC.64 R4, c[0x0][0x598] ;  /* 0x00016600ff047b82 */ /* 0x000e240000000a00 */
[----:B0-----:R-:W2:Y:S02]  /*0c60*/  LDG.E.64 R4, desc[UR36][R4.64] ;  /* 0x0000002404047981 */ /* 0x001ea4000c1e1b00 */
[----:B--2---:R-:W-:-:S04]  /*0c70*/  ISETP.NE.U32.AND P0, PT, R4, RZ, PT ;  /* 0x000000ff0400720c */ /* 0x004fc80003f05070 */
[----:B------:R-:W-:-:S13]  /*0c80*/  ISETP.NE.AND.EX P0, PT, R5, RZ, PT, P0 ;  /* 0x000000ff0500720c */ /* 0x000fda0003f05300 */
[----:B------:R-:W-:Y:S05]  /*0c90*/  @!P0 BRA `(.L_x_7) ;  /* 0x0000000000088947 */ /* 0x000fea0003800000 */
[----:B------:R0:W5:Y:S01]  /*0ca0*/  LD.E R155, desc[UR36][R4.64] ;  /* 0x00000024049b7980 */ /* 0x000162000c101900 */
[----:B------:R-:W-:Y:S05]  /*0cb0*/  BRA `(.L_x_8) ;  /* 0x0000000000247947 */ /* 0x000fea0003800000 */
.L_x_7:
[----:B------:R-:W-:Y:S02]  /*0cc0*/  ULDC.64 UR4, c[0x0][0x588] ;  /* 0x0001620000047ab9 */ /* 0x000fe40000000a00 */
[----:B------:R-:W-:-:S04]  /*0cd0*/  ISETP.NE.U32.AND P0, PT, RZ, UR4, PT ;  /* 0x00000004ff007c0c */ /* 0x000fc8000bf05070 */
[----:B------:R-:W-:-:S13]  /*0ce0*/  ISETP.NE.AND.EX P0, PT, RZ, UR5, PT, P0 ;  /* 0x00000005ff007c0c */ /* 0x000fda000bf05300 */
[----:B------:R-:W-:Y:S05]  /*0cf0*/  @!P0 BRA `(.L_x_9) ;  /* 0x00000000000c8947 */ /* 0x000fea0003800000 */
[----:B------:R-:W0:Y:S02]  /*0d00*/  LDC.64 R4, c[0x0][0x588] ;  /* 0x00016200ff047b82 */ /* 0x000e240000000a00 */
[----:B0-----:R1:W5:Y:S01]  /*0d10*/  LDG.E R155, desc[UR36][R4.64] ;  /* 0x00000024049b7981 */ /* 0x001362000c1e1900 */
[----:B------:R-:W-:Y:S05]  /*0d20*/  BRA `(.L_x_8) ;  /* 0x0000000000087947 */ /* 0x000fea0003800000 */
.L_x_9:
[----:B------:R-:W-:Y:S02]  /*0d30*/  ULDC UR4, c[0x0][0x580] ;  /* 0x0001600000047ab9 */ /* 0x000fe40000000800 */
[----:B------:R-:W-:-:S07]  /*0d40*/  IMAD.U32 R155, RZ, RZ, UR4 ;  /* 0x00000004ff9b7e24 */ /* 0x000fce000f8e00ff */
.L_x_8:
[----:B------:R-:W-:Y:S02]  /*0d50*/  ULDC.64 UR4, c[0x0][0x5a0] ;  /* 0x0001680000047ab9 */ /* 0x000fe40000000a00 */
[----:B------:R-:W-:-:S04]  /*0d60*/  ISETP.NE.U32.AND P0, PT, RZ, UR4, PT ;  /* 0x00000004ff007c0c */ /* 0x000fc8000bf05070 */
[----:B------:R-:W-:-:S13]  /*0d70*/  ISETP.NE.AND.EX P0, PT, RZ, UR5, PT, P0 ;  /* 0x00000005ff007c0c */ /* 0x000fda000bf05300 */
[----:B------:R-:W-:Y:S05]  /*0d80*/  @!P0 BRA `(.L_x_10) ;  /* 0x00000000001c8947 */ /* 0x000fea0003800000 */
[----:B01----:R-:W0:Y:S02]  /*0d90*/  LDC.64 R4, c[0x0][0x5a0] ;  /* 0x00016800ff047b82 */ /* 0x003e240000000a00 */
[----:B0-----:R-:W2:Y:S02]  /*0da0*/  LDG.E.64 R4, desc[UR36][R4.64] ;  /* 0x0000002404047981 */ /* 0x001ea4000c1e1b00 */
[----:B--2---:R-:W-:-:S04]  /*0db0*/  ISETP.NE.U32.AND P0, PT, R4, RZ, PT ;  /* 0x000000ff0400720c */ /* 0x004fc80003f05070 */
[----:B------:R-:W-:-:S13]  /*0dc0*/  ISETP.NE.AND.EX P0, PT, R5, RZ, PT, P0 ;  /* 0x000000ff0500720c */ /* 0x000fda0003f05300 */
[----:B------:R-:W-:Y:S05]  /*0dd0*/  @!P0 BRA `(.L_x_10) ;  /* 0x0000000000088947 */ /* 0x000fea0003800000 */
[----:B------:R0:W5:Y:S01]  /*0de0*/  LD.E R164, desc[UR36][R4.64] ;  /* 0x0000002404a47980 */ /* 0x000162000c101900 */
[----:B------:R-:W-:Y:S05]  /*0df0*/  BRA `(.L_x_11) ;  /* 0x0000000000247947 */ /* 0x000fea0003800000 */
.L_x_10:
[----:B------:R-:W-:Y:S02]  /*0e00*/  ULDC.64 UR4, c[0x0][0x590] ;  /* 0x0001640000047ab9 */ /* 0x000fe40000000a00 */
[----:B------:R-:W-:-:S04]  /*0e10*/  ISETP.NE.U32.AND P0, PT, RZ, UR4, PT ;  /* 0x00000004ff007c0c */ /* 0x000fc8000bf05070 */
[----:B------:R-:W-:-:S13]  /*0e20*/  ISETP.NE.AND.EX P0, PT, RZ, UR5, PT, P0 ;  /* 0x00000005ff007c0c */ /* 0x000fda000bf05300 */
[----:B------:R-:W-:Y:S05]  /*0e30*/  @!P0 BRA `(.L_x_12) ;  /* 0x00000000000c8947 */ /* 0x000fea0003800000 */
[----:B------:R-:W2:Y:S02]  /*0e40*/  LDC.64 R164, c[0x0][0x590] ;  /* 0x00016400ffa47b82 */ /* 0x000ea40000000a00 */
[----:B--2---:R2:W5:Y:S01]  /*0e50*/  LDG.E R164, desc[UR36][R164.64] ;  /* 0x00000024a4a47981 */ /* 0x004562000c1e1900 */
[----:B------:R-:W-:Y:S05]  /*0e60*/  BRA `(.L_x_11) ;  /* 0x0000000000087947 */ /* 0x000fea0003800000 */
.L_x_12:
[----:B------:R-:W-:Y:S02]  /*0e70*/  ULDC UR4, c[0x0][0x584] ;  /* 0x0001610000047ab9 */ /* 0x000fe40000000800 */
[----:B------:R-:W-:-:S07]  /*0e80*/  IMAD.U32 R164, RZ, RZ, UR4 ;  /* 0x00000004ffa47e24 */ /* 0x000fce000f8e00ff */
.L_x_11:
[----:B------:R-:W-:-:S13]  /*0e90*/  LOP3.LUT P0, RZ, R0, 0xff, RZ, 0xc0, !PT ;  /* 0x000000ff00ff7812 */ /* 0x000fda000780c0ff */
[----:B------:R-:W-:Y:S05]  /*0ea0*/  @!P0 EXIT ;  /* 0x000000000000894d */ /* 0x000fea0003800000 */
[----:B------:R-:W-:Y:S01]  /*0eb0*/  ULDC UR4, c[0x0][0x28c] ;  /* 0x0000a30000047ab9 */ /* 0x000fe20000000800 */
[----:B------:R-:W-:Y:S01]  /*0ec0*/  UMOV UR38, URZ ;  /* 0x0000003f00267c82 */ /* 0x000fe20008000000 */
[----:B------:R-:W-:Y:S01]  /*0ed0*/  UIADD3 UR4, UR4, 0x7f, URZ ;  /* 0x0000007f04047890 */ /* 0x000fe2000fffe03f */
[----:B------:R-:W-:-:S03]  /*0ee0*/  UMOV UR39, URZ ;  /* 0x0000003f00277c82 */ /* 0x000fc60008000000 */
[----:B------:R-:W-:-:S04]  /*0ef0*/  USHF.R.S32.HI UR5, URZ, 0x1f, UR4 ;  /* 0x0000001f3f057899 */ /* 0x000fc80008011404 */
[----:B------:R-:W-:-:S04]  /*0f00*/  ULEA.HI UR5, UR5, UR4, URZ, 0x7 ;  /* 0x0000000405057291 */ /* 0x000fc8000f8f383f */
[----:B------:R-:W-:-:S12]  /*0f10*/  USHF.R.S32.HI UR40, URZ, 0x7, UR5 ;  /* 0x000000073f287899 */ /* 0x000fd80008011405 */
.L_x_301:
[----:B---3--:R-:W3:Y:S01]  /*0f20*/  S2R R3, SR_CgaCtaId ;  /* 0x0000000000037919 */ /* 0x008ee20000008800 */
[----:B------:R-:W-:-:S04]  /*0f30*/  MOV R0, 0x400 ;  /* 0x0000040000007802 */ /* 0x000fc80000000f00 */
[----:B---3--:R-:W-:-:S05]  /*0f40*/  LEA R0, R3, R0, 0x18 ;  /* 0x0000000003007211 */ /* 0x008fca00078ec0ff */
[----:B------:R-:W-:-:S05]  /*0f50*/  VIADD R0, R0, 0x800 ;  /* 0x0000080000007836 */ /* 0x000fca0000000000 */
[----:B------:R-:W-:-:S13]  /*0f60*/  LOP3.LUT P0, RZ, R0, 0x3ff, RZ, 0xc0, !PT ;  /* 0x000003ff00ff7812 */ /* 0x000fda000780c0ff */
[----:B--2-4-:R-:W-:Y:S05]  /*0f70*/  @!P0 BRA `(.L_x_13) ;  /* 0x0000000000408947 */ /* 0x014fea0003800000 */
[----:B------:R-:W-:Y:S01]  /*0f80*/  MOV R0, 0x0 ;  /* 0x0000000000007802 */ /* 0x000fe20000000f00 */
[----:B------:R-:W-:Y:S01]  /*0f90*/  ULDC.64 UR4, c[0x4][0x70] ;  /* 0x01001c0000047ab9 */ /* 0x000fe20000000a00 */
[----:B------:R-:W-:Y:S01]  /*0fa0*/  ULDC.64 UR6, c[0x4][0x8] ;  /* 0x0100020000067ab9 */ /* 0x000fe20000000a00 */
[----:B01----:R-:W-:Y:S01]  /*0fb0*/  IMAD.U32 R4, RZ, RZ, UR4 ;  /* 0x00000004ff047e24 */ /* 0x003fe2000f8e00ff */
[----:B------:R0:W1:Y:S01]  /*0fc0*/  LDC.64 R14, c[0x4][R0] ;  /* 0x01000000000e7b82 */ /* 0x0000620000000a00 */
[----:B------:R-:W-:Y:S01]  /*0fd0*/  IMAD.U32 R5, RZ, RZ, UR5 ;  /* 0x00000005ff057e24 */ /* 0x000fe2000f8e00ff */
[----:B------:R-:W-:Y:S01]  /*0fe0*/  ULDC.64 UR4, c[0x4][0x78] ;  /* 0x01001e0000047ab9 */ /* 0x000fe20000000a00 */
[----:B------:R-:W-:Y:S02]  /*0ff0*/  IMAD.U32 R10, RZ, RZ, UR6 ;  /* 0x00000006ff0a7e24 */ /* 0x000fe4000f8e00ff */
[----:B------:R-:W-:Y:S02]  /*1000*/  IMAD.U32 R6, RZ, RZ, UR4 ;  /* 0x00000004ff067e24 */ /* 0x000fe4000f8e00ff */
[----:B------:R-:W-:-:S02]  /*1010*/  IMAD.U32 R7, RZ, RZ, UR5 ;  /* 0x00000005ff077e24 */ /* 0x000fc4000f8e00ff */
[----:B------:R-:W-:Y:S02]  /*1020*/  IMAD.U32 R11, RZ, RZ, UR7 ;  /* 0x00000007ff0b7e24 */ /* 0x000fe4000f8e00ff */
[----:B------:R-:W-:Y:S02]  /*1030*/  IMAD.MOV.U32 R8, RZ, RZ, 0x70 ;  /* 0x00000070ff087424 */ /* 0x000fe400078e00ff */
[----:B------:R-:W-:Y:S02]  /*1040*/  IMAD.MOV.U32 R12, RZ, RZ, 0x1 ;  /* 0x00000001ff0c7424 */ /* 0x000fe400078e00ff */
[----:B0-----:R-:W-:-:S07]  /*1050*/  IMAD.MOV.U32 R13, RZ, RZ, RZ ;  /* 0x000000ffff0d7224 */ /* 0x001fce00078e00ff */
[----:B------:R-:W-:-:S07]  /*1060*/  LEPC R20, `(.L_x_13) ;  /* 0x000000001014794e */ /* 0x000fce0000000000 */
[----:B-12--5:R-:W-:Y:S05]  /*1070*/  CALL.ABS.NOINC R14 ;  /* 0x000000000e007343 */ /* 0x026fea0003c00000 */
.L_x_13:
[----:B------:R-:W3:Y:S01]  /*1080*/  S2R R3, SR_CgaCtaId ;  /* 0x0000000000037919 */ /* 0x000ee20000008800 */
[----:B------:R-:W-:-:S04]  /*1090*/  MOV R0, 0x400 ;  /* 0x0000040000007802 */ /* 0x000fc80000000f00 */
[----:B---3--:R-:W-:-:S05]  /*10a0*/  LEA R0, R3, R0, 0x18 ;  /* 0x0000000003007211 */ /* 0x008fca00078ec0ff */
[----:B------:R-:W-:-:S05]  /*10b0*/  VIADD R24, R0, 0x10800 ;  /* 0x0001080000187836 */ /* 0x000fca0000000000 */
[----:B------:R-:W-:-:S13]  /*10c0*/  LOP3.LUT P0, RZ, R24, 0x3ff, RZ, 0xc0, !PT ;  /* 0x000003ff18ff7812 */ /* 0x000fda000780c0ff */
[----:B------:R-:W-:Y:S05]  /*10d0*/  @!P0 BRA `(.L_x_14) ;  /* 0x00000000007c8947 */ /* 0x000fea0003800000 */
        /* <DEDUP_REMOVED lines=16> */
.L_x_15:
[----:B------:R-:W0:Y:S01]  /*11e0*/  LDC.64 R22, c[0x4][R22] ;  /* 0x0100000016167b82 */ /* 0x000e220000000a00 */
[----:B------:R-:W-:Y:S01]  /*11f0*/  ULDC.64 UR4, c[0x4][0x70] ;  /* 0x01001c0000047ab9 */ /* 0x000fe20000000a00 */
[----:B------:R-:W-:Y:S01]  /*1200*/  ULDC.64 UR6, c[0x4][0x10] ;  /* 0x0100040000067ab9 */ /* 0x000fe20000000a00 */
[----:B------:R-:W-:Y:S02]  /*1210*/  IMAD.U32 R4, RZ, RZ, UR4 ;  /* 0x00000004ff047e24 */ /* 0x000fe4000f8e00ff */
        /* <DEDUP_REMOVED lines=8> */
[----:B------:R-:W-:-:S07]  /*12a0*/  IMAD.MOV.U32 R13, RZ, RZ, RZ ;  /* 0x000000ffff0d7224 */ /* 0x000fce00078e00ff */
[----:B------:R-:W-:-:S07]  /*12b0*/  LEPC R20, `(.L_x_14) ;  /* 0x000000001014794e */ /* 0x000fce0000000000 */
[----:B0-----:R-:W-:Y:S05]  /*12c0*/  CALL.ABS.NOINC R22 ;  /* 0x0000000016007343 */ /* 0x001fea0003c00000 */
.L_x_14:
[----:B------:R-:W-:Y:S01]  /*12d0*/  UMOV UR4, 0xffffffff ;  /* 0xffffffff00047882 */ /* 0x000fe20000000000 */
[----:B------:R-:W-:Y:S02]  /*12e0*/  LOP3.LUT R0, R19, 0x1, RZ, 0xfc, !PT ;  /* 0x0000000113007812 */ /* 0x000fe400078efcff */
[----:B------:R-:W-:Y:S02]  /*12f0*/  LOP3.LUT R13, R18, 0x80, RZ, 0xc0, !PT ;  /* 0x00000080120d7812 */ /* 0x000fe400078ec0ff */
[----:B------:R-:W-:Y:S02]  /*1300*/  ISETP.NE.AND P0, PT, R0, 0x3, PT ;  /* 0x000000030000780c */ /* 0x000fe40003f05270 */
[----:B------:R-:W-:Y:S01]  /*1310*/  SHF.R.U32.HI R13, RZ, 0x7, R13 ;  /* 0x00000007ff0d7819 */ /* 0x000fe2000001160d */
[----:B------:R-:W-:Y:S10]  /*1320*/  BRA.DIV UR4, `(.L_x_16) ;  /* 0x000000aa04107947 */ /* 0x000ff4000b800000 */
.L_x_329:
[----:B------:R-:W-:Y:S05]  /*1330*/  @!P0 BRA `(.L_x_17) ;  /* 0x0000000000048947 */ /* 0x000fea0003800000 */
[----:B------:R-:W-:Y:S01]  /*1340*/  BPT.TRAP 0x1 ;  /* 0x000000040000795c */ /* 0x000fe20000300000 */
.L_x_17:
[----:B------:R-:W3:Y:S01]  /*1350*/  S2UR UR5, SR_CgaCtaId ;  /* 0x00000000000579c3 */ /* 0x000ee20000008800 */
[----:B------:R-:W-:Y:S01]  /*1360*/  UMOV UR4, 0x400 ;  /* 0x0000040000047882 */ /* 0x000fe20000000000 */
[----:B------:R-:W-:Y:S02]  /*1370*/  IMAD.U32 R3, RZ, RZ, UR38 ;  /* 0x00000026ff037e24 */ /* 0x000fe4000f8e00ff */
[----:B01----:R-:W-:-:S03]  /*1380*/  IMAD.U32 R5, RZ, RZ, UR39 ;  /* 0x00000027ff057e24 */ /* 0x003fc6000f8e00ff */
[----:B------:R-:W-:Y:S01]  /*1390*/  SHF.L.U32 R3, R3, 0x1f, RZ ;  /* 0x0000001f03037819 */ /* 0x000fe200000006ff */
[----:B---3--:R-:W-:-:S06]  /*13a0*/  ULEA UR4, UR5, UR4, 0x18 ;  /* 0x0000000405047291 */ /* 0x008fcc000f8ec03f */
[----:B------:R-:W-:-:S04]  /*13b0*/  IMAD.U32 R0, RZ, RZ, UR4 ;  /* 0x00000004ff007e24 */ /* 0x000fc8000f8e00ff */
[----:B------:R-:W-:-:S04]  /*13c0*/  IMAD R4, R5, 0x8, R0 ;  /* 0x0000000805047824 */ /* 0x000fc800078e0200 */
[----:B------:R0:W1:Y:S01]  /*13d0*/  SYNCS.PHASECHK.TRANS64.TRYWAIT P1, [R4+URZ], R3 ;  /* 0x00000003040075a7 */ /* 0x000062000802017f */
[----:B------:R-:W-:Y:S05]  /*13e0*/  @!P0 BRA `(.L_x_18) ;  /* 0x0000000000048947 */ /* 0x000fea0003800000 */
[----:B------:R-:W-:Y:S01]  /*13f0*/  BPT.TRAP 0x1 ;  /* 0x000000040000795c */ /* 0x000fe20000300000 */
.L_x_18:
[----:B-1----:R-:W-:Y:S05]  /*1400*/  @P1 BRA `(.L_x_19) ;  /* 0x0000000000081947 */ /* 0x002fea0003800000 */
[----:B------:R-:W1:Y:S02]  /*1410*/  SYNCS.PHASECHK.TRANS64.TRYWAIT P1, [R4+URZ], R3 ;  /* 0x00000003040075a7 */ /* 0x000e64000802017f */
[----:B-1----:R-:W-:Y:S05]  /*1420*/  @!P1 BRA `(.L_x_20) ;  /* 0x000000a400ec9947 */ /* 0x002fea0003800000 */
.L_x_19:
[----:B------:R-:W-:-:S04]  /*1430*/  UIADD3 UR4, UR39, 0x1, URZ ;  /* 0x0000000127047890 */ /* 0x000fc8000fffe03f */
[----:B------:R-:W-:Y:S02]  /*1440*/  UISETP.NE.AND UP0, UPT, UR4, 0x4, UPT ;  /* 0x000000040400788c */ /* 0x000fe4000bf05270 */
[----:B01----:R-:W-:Y:S02]  /*1450*/  IMAD.U32 R3, RZ, RZ, UR4 ;  /* 0x00000004ff037e24 */ /* 0x003fe4000f8e00ff */
[----:B------:R-:W-:Y:S02]  /*1460*/  USEL UR4, URZ, 0x1, UP0 ;  /* 0x000000013f047887 */ /* 0x000fe40008000000 */
[----:B------:R-:W-:Y:S02]  /*1470*/  PLOP3.LUT P1, PT, PT, PT, UP0, 0x80, 0x0 ;  /* 0x000000000000781c */ /* 0x000fe40003f2f008 */
[----:B------:R-:W-:Y:S02]  /*1480*/  ULOP3.LUT UR4, UR38, UR4, URZ, 0x3c, !UPT ;  /* 0x0000000426047292 */ /* 0x000fe4000f8e3c3f */
[----:B------:R-:W-:-:S04]  /*1490*/  SEL R3, R3, RZ, P1 ;  /* 0x000000ff03037207 */ /* 0x000fc80000800000 */
[----:B------:R-:W-:Y:S01]  /*14a0*/  IMAD.U32 R166, RZ, RZ, UR4 ;  /* 0x00000004ffa67e24 */ /* 0x000fe2000f8e00ff */
[----:B------:R-:W-:Y:S06]  /*14b0*/  @!P0 BRA `(.L_x_21) ;  /* 0x0000000000048947 */ /* 0x000fec0003800000 */
[----:B------:R-:W-:Y:S01]  /*14c0*/  BPT.TRAP 0x1 ;  /* 0x000000040000795c */ /* 0x000fe20000300000 */
.L_x_21:
[C---:B------:R-:W-:Y:S01]  /*14d0*/  IMAD.SHL.U32 R7, R18.reuse, 0x200, RZ ;  /* 0x0000020012077824 */ /* 0x040fe200078e00ff */
[C---:B------:R-:W-:Y:S01]  /*14e0*/  LOP3.LUT R5, R18.reuse, 0x2, RZ, 0xc0, !PT ;  /* 0x0000000212057812 */ /* 0x040fe200078ec0ff */
[----:B------:R-:W-:Y:S01]  /*14f0*/  USHF.L.U32 UR4, UR39, 0xe, URZ ;  /* 0x0000000e27047899 */ /* 0x000fe2000800063f */
[----:B------:R-:W-:Y:S01]  /*1500*/  SHF.R.U32.HI R4, RZ, 0x2, R18 ;  /* 0x00000002ff047819 */ /* 0x000fe20000011612 */
[----:B------:R-:W-:Y:S01]  /*1510*/  IMAD.U32 R33, RZ, RZ, UR40 ;  /* 0x00000028ff217e24 */ /* 0x000fe2000f8e00ff */
[C---:B------:R-:W-:Y:S01]  /*1520*/  LOP3.LUT R6, R18.reuse, 0xe0, RZ, 0xc0, !PT ;  /* 0x000000e012067812 */ /* 0x040fe200078ec0ff */
[----:B------:R-:W-:Y:S01]  /*1530*/  IMAD.SHL.U32 R9, R5, 0x200, RZ ;  /* 0x0000020005097824 */ /* 0x000fe200078e00ff */
[----:B------:R-:W-:Y:S01]  /*1540*/  LOP3.LUT R7, R7, 0x200, RZ, 0xc0, !PT ;  /* 0x0000020007077812 */ /* 0x000fe200078ec0ff */
[----:B------:R-:W-:Y:S01]  /*1550*/  IMAD.SHL.U32 R5, R18, 0x40, RZ ;  /* 0x0000004012057824 */ /* 0x000fe200078e00ff */
[----:B------:R-:W-:Y:S02]  /*1560*/  LOP3.LUT R4, R4, 0x7, RZ, 0xc0, !PT ;  /* 0x0000000704047812 */ /* 0x000fe400078ec0ff */
[----:B------:R-:W-:Y:S01]  /*1570*/  LEA.HI R6, R6, R7, RZ, 0x1f ;  /* 0x0000000706067211 */ /* 0x000fe200078ff8ff */
[----:B------:R-:W-:Y:S01]  /*1580*/  IMAD R7, R3, 0x8, R0 ;  /* 0x0000000803077824 */ /* 0x000fe200078e0200 */
[----:B------:R-:W-:-:S02]  /*1590*/  LOP3.LUT R4, R9, 0xfffffe00, R4, 0xe2, !PT ;  /* 0xfffffe0009047812 */ /* 0x000fc400078ee204 */
[----:B------:R-:W-:Y:S01]  /*15a0*/  LOP3.LUT R5, R6, 0x40, R5, 0x78, !PT ;  /* 0x0000004006057812 */ /* 0x000fe200078e7805 */
[----:B------:R-:W-:Y:S01]  /*15b0*/  IMAD.MOV.U32 R6, RZ, RZ, 0x120 ;  /* 0x00000120ff067424 */ /* 0x000fe200078e00ff */
[----:B------:R-:W-:Y:S02]  /*15c0*/  R2P PR, R18, 0x60 ;  /* 0x0000006012007804 */ /* 0x000fe40000000000 */
[----:B------:R-:W-:Y:S01]  /*15d0*/  LOP3.LUT R5, R4, R5, RZ, 0xfc, !PT ;  /* 0x0000000504057212 */ /* 0x000fe200078efcff */
[----:B------:R-:W-:Y:S01]  /*15e0*/  IMAD.MOV.U32 R4, RZ, RZ, 0x90 ;  /* 0x00000090ff047424 */ /* 0x000fe200078e00ff */
[----:B------:R-:W-:Y:S02]  /*15f0*/  SHF.L.U32 R8, R166, 0x1f, RZ ;  /* 0x0000001fa6087819 */ /* 0x000fe400000006ff */
[----:B------:R-:W-:Y:S02]  /*1600*/  LOP3.LUT R11, R5, UR4, RZ, 0xfc, !PT ;  /* 0x00000004050b7c12 */ /* 0x000fe4000f8efcff */
[----:B------:R-:W-:Y:S01]  /*1610*/  SEL R4, R4, 0x70, !P5 ;  /* 0x0000007004047807 */ /* 0x000fe20006800000 */
[----:B------:R0:W1:Y:S01]  /*1620*/  SYNCS.PHASECHK.TRANS64.TRYWAIT P1, [R7+URZ], R8 ;  /* 0x00000008070075a7 */ /* 0x000062000802017f */
[----:B------:R-:W-:Y:S01]  /*1630*/  SEL R6, R6, 0xe0, !P6 ;  /* 0x000000e006067807 */ /* 0x000fe20007000000 */
[----:B------:R-:W-:-:S07]  /*1640*/  IMAD.IADD R11, R0, 0x1, R11 ;  /* 0x00000001000b7824 */ /* 0x000fce00078e020b */
[----:B------:R-:W-:Y:S05]  /*1650*/  WARPSYNC.ALL ;  /* 0x0000000000007948 */ /* 0x000fea0003800000 */
[C---:B------:R-:W-:Y:S01]  /*1660*/  IMAD.IADD R10, R11.reuse, 0x1, R4 ;  /* 0x000000010b0a7824 */ /* 0x040fe200078e0204 */
[----:B------:R-:W-:Y:S01]  /*1670*/  LDS.U8 R13, [R11+0x800] ;  /* 0x000800000b0d7984 */ /* 0x000fe20000000000 */
[----:B------:R-:W-:Y:S01]  /*1680*/  IMAD.IADD R9, R11, 0x1, R6 ;  /* 0x000000010b097824 */ /* 0x000fe200078e0206 */
[----:B------:R-:W-:Y:S02]  /*1690*/  ISETP.NE.AND P2, PT, R33, 0x1, PT ;  /* 0x000000012100780c */ /* 0x000fe40003f45270 */
[----:B------:R-:W-:Y:S01]  /*16a0*/  LDS.U8 R15, [R11+0x808] ;  /* 0x000808000b0f7984 */ /* 0x000fe20000000000 */
[----:B------:R-:W-:-:S03]  /*16b0*/  IMAD.IADD R12, R4, 0x1, R9 ;  /* 0x00000001040c7824 */ /* 0x000fc600078e0209 */
[----:B------:R-:W-:Y:S04]  /*16c0*/  LDS.U8 R21, [R11+0x1000] ;  /* 0x001000000b157984 */ /* 0x000fe80000000000 */
[----:B------:R-:W-:Y:S04]  /*16d0*/  LDS.U8 R23, [R11+0x1008] ;  /* 0x001008000b177984 */ /* 0x000fe80000000000 */
[----:B------:R-:W-:Y:S04]  /*16e0*/  LDS.U8 R25, [R11+0x1800] ;  /* 0x001800000b197984 */ /* 0x000fe80000000000 */
[----:B------:R-:W-:Y:S04]  /*16f0*/  LDS.U8 R27, [R11+0x1808] ;  /* 0x001808000b1b7984 */ /* 0x000fe80000000000 */
[----:B------:R-:W-:Y:S04]  /*1700*/  LDS.U8 R29, [R11+0x2000] ;  /* 0x002000000b1d7984 */ /* 0x000fe80000000000 */
[----:B------:R-:W-:Y:S04]  /*1710*/  LDS.U8 R31, [R11+0x2008] ;  /* 0x002008000b1f7984 */ /* 0x000fe80000000000 */
[----:B------:R-:W3:Y:S04]  /*1720*/  LDS.U8 R14, [R10+0x800] ;  /* 0x000800000a0e7984 */ /* 0x000ee80000000000 */
[----:B------:R-:W4:Y:S04]  /*1730*/  LDS.U8 R22, [R10+0x808] ;  /* 0x000808000a167984 */ /* 0x000f280000000000 */
[----:B------:R-:W2:Y:S04]  /*1740*/  LDS.U8 R30, [R10+0x1000] ;  /* 0x001000000a1e7984 */ /* 0x000ea80000000000 */
[----:B------:R-:W0:Y:S04]  /*1750*/  LDS.U8 R34, [R10+0x1008] ;  /* 0x001008000a227984 */ /* 0x000e280000000000 */
[----:B------:R-:W1:Y:S04]  /*1760*/  LDS.U8 R40, [R10+0x1800] ;  /* 0x001800000a287984 */ /* 0x000e680000000000 */
[----:B------:R-:W1:Y:S04]  /*1770*/  LDS.U8 R44, [R10+0x1808] ;  /* 0x001808000a2c7984 */ /* 0x000e680000000000 */
[----:B------:R-:W1:Y:S04]  /*1780*/  LDS.U8 R50, [R10+0x2000] ;  /* 0x002000000a327984 */ /* 0x000e680000000000 */
[----:B------:R-:W1:Y:S04]  /*1790*/  LDS.U8 R54, [R10+0x2008] ;  /* 0x002008000a367984 */ /* 0x000e680000000000 */
[----:B------:R-:W1:Y:S04]  /*17a0*/  LDS.U8 R20, [R9+0x800] ;  /* 0x0008000009147984 */ /* 0x000e680000000000 */
[----:B------:R-:W1:Y:S04]  /*17b0*/  LDS.U8 R26, [R9+0x808] ;  /* 0x00080800091a7984 */ /* 0x000e680000000000 */
[----:B------:R-:W1:Y:S01]  /*17c0*/  LDS.U8 R32, [R9+0x1000] ;  /* 0x0010000009207984 */ /* 0x000e620000000000 */
[----:B---3--:R-:W-:-:S03]  /*17d0*/  PRMT R13, R14, 0x7604, R13 ;  /* 0x000076040e0d7816 */ /* 0x008fc6000000000d */
[----:B------:R-:W3:Y:S01]  /*17e0*/  LDS.U8 R36, [R9+0x1008] ;  /* 0x0010080009247984 */ /* 0x000ee20000000000 */
[----:B----4-:R-:W-:-:S03]  /*17f0*/  PRMT R15, R22, 0x7604, R15 ;  /* 0x00007604160f7816 */ /* 0x010fc6000000000f */
[----:B------:R-:W4:Y:S01]  /*1800*/  LDS.U8 R42, [R9+0x1800] ;  /* 0x00180000092a7984 */ /* 0x000f220000000000 */
[----:B--2---:R-:W-:-:S03]  /*1810*/  PRMT R21, R30, 0x7604, R21 ;  /* 0x000076041e157816 */ /* 0x004fc60000000015 */
[----:B------:R-:W2:Y:S01]  /*1820*/  LDS.U8 R46, [R9+0x1808] ;  /* 0x00180800092e7984 */ /* 0x000ea20000000000 */
[----:B0-----:R-:W-:-:S03]  /*1830*/  PRMT R23, R34, 0x7604, R23 ;  /* 0x0000760422177816 */ /* 0x001fc60000000017 */
[----:B------:R-:W0:Y:S01]  /*1840*/  LDS.U8 R52, [R9+0x2000] ;  /* 0x0020000009347984 */ /* 0x000e220000000000 */
[----:B-1----:R-:W-:-:S03]  /*1850*/  PRMT R25, R40, 0x7604, R25 ;  /* 0x0000760428197816 */ /* 0x002fc60000000019 */
[----:B------:R-:W1:Y:S01]  /*1860*/  LDS.U8 R56, [R9+0x2008] ;  /* 0x0020080009387984 */ /* 0x000e620000000000 */
[----:B------:R-:W-:-:S03]  /*1870*/  PRMT R27, R44, 0x7604, R27 ;  /* 0x000076042c1b7816 */ /* 0x000fc6000000001b */
        /* <DEDUP_REMOVED lines=11> */
[----:B---3--:R-:W-:-:S03]  /*1930*/  PRMT R23, R36, 0x7054, R23 ;  /* 0x0000705424177816 */ /* 0x008fc60000000017 */
[----:B------:R-:W3:Y:S01]  /*1940*/  LDS.U8 R162, [R12+0x2000] ;  /* 0x002000000ca27984 */ /* 0x000ee20000000000 */
[----:B----4-:R-:W-:-:S03]  /*1950*/  PRMT R25, R42, 0x7054, R25 ;  /* 0x000070542a197816 */ /* 0x010fc60000000019 */
[----:B------:R-:W4:Y:S01]  /*1960*/  LDS.U8 R58, [R12+0x2008] ;  /* 0x002008000c3a7984 */ /* 0x000f220000000000 */
[----:B--2---:R-:W-:Y:S02]  /*1970*/  PRMT R27, R46, 0x7054, R27 ;  /* 0x000070542e1b7816 */ /* 0x004fe4000000001b */
[----:B0-----:R-:W-:Y:S02]  /*1980*/  PRMT R29, R52, 0x7054, R29 ;  /* 0x00007054341d7816 */ /* 0x001fe4000000001d */
[----:B-1----:R-:W-:Y:S02]  /*1990*/  PRMT R31, R56, 0x7054, R31 ;  /* 0x00007054381f7816 */ /* 0x002fe4000000001f */
[----:B------:R-:W-:Y:S02]  /*19a0*/  PRMT R156, R156, 0x654, R13 ;  /* 0x000006549c9c7816 */ /* 0x000fe4000000000d */
[----:B------:R-:W-:Y:S02]  /*19b0*/  PRMT R157, R28, 0x654, R15 ;  /* 0x000006541c9d7816 */ /* 0x000fe4000000000f */
[----:B------:R-:W-:-:S02]  /*19c0*/  PRMT R158, R158, 0x654, R21 ;  /* 0x000006549e9e7816 */ /* 0x000fc40000000015 */
[----:B------:R-:W-:Y:S02]  /*19d0*/  PRMT R159, R38, 0x654, R23 ;  /* 0x00000654269f7816 */ /* 0x000fe40000000017 */
[----:B------:R-:W-:Y:S02]  /*19e0*/  PRMT R160, R160, 0x654, R25 ;  /* 0x00000654a0a07816 */ /* 0x000fe40000000019 */
[----:B------:R-:W-:Y:S02]  /*19f0*/  PRMT R161, R48, 0x654, R27 ;  /* 0x0000065430a17816 */ /* 0x000fe4000000001b */
[----:B---3--:R-:W-:Y:S02]  /*1a00*/  PRMT R162, R162, 0x654, R29 ;  /* 0x00000654a2a27816 */ /* 0x008fe4000000001d */
[----:B----4-:R-:W-:Y:S02]  /*1a10*/  PRMT R163, R58, 0x654, R31 ;  /* 0x000006543aa37816 */ /* 0x010fe4000000001f */
[----:B------:R-:W-:Y:S01]  /*1a20*/  R2UR UR4, R24 ;  /* 0x00000000180472ca */ /* 0x000fe200000e0000 */
[----:B------:R-:W-:Y:S01]  /*1a30*/  UMOV UR11, 0x40000040 ;  /* 0x40000040000b7882 */ /* 0x000fe20000000000 */
[----:B------:R-:W-:-:S11]  /*1a40*/  WARPGROUP.ARRIVE ;  /* 0x00000000000079c5 */ /* 0x000fd60000000000 */
[----:B------:R-:W-:-:S04]  /*1a50*/  USHF.R.U32.HI UR4, URZ, 0x4, UR4 ;  /* 0x000000043f047899 */ /* 0x000fc80008011604 */
[----:B------:R-:W-:-:S04]  /*1a60*/  ULOP3.LUT UR4, UR4, 0x3fff, URZ, 0xc0, !UPT ;  /* 0x00003fff04047892 */ /* 0x000fc8000f8ec03f */
[----:B------:R-:W-:-:S04]  /*1a70*/  ULOP3.LUT UR7, UR4, 0x10000, URZ, 0xfc, !UPT ;  /* 0x0001000004077892 */ /* 0x000fc8000f8efc3f */
[----:B------:R-:W-:-:S04]  /*1a80*/  ULEA UR4, UR39, UR7, 0xb ;  /* 0x0000000727047291 */ /* 0x000fc8000f8e583f */
[----:B------:R-:W-:-:S03]  /*1a90*/  UIADD3 UR6, UR4, 0x2, URZ ;  /* 0x0000000204067890 */ /* 0x000fc6000fffe03f */
[----:B------:R-:W-:Y:S02]  /*1aa0*/  UMOV UR10, UR4 ;  /* 0x00000004000a7c82 */ /* 0x000fe40008000000 */
[----:B------:R-:W-:Y:S01]  /*1ab0*/  IGMMA.64x256x32.S8.S8 R24, R156, gdesc[UR8], RZ, !UPT, gsb0 ;  /* 0x066000089c187df1 */ /* 0x000fe2000c0410ff */
[----:B------:R-:W-:Y:S01]  /*1ac0*/  UMOV UR11, 0x40000040 ;  /* 0x40000040000b7882 */ /* 0x000fe20000000000 */
[----:B------:R-:W-:Y:S01]  /*1ad0*/  UMOV UR10, UR6 ;  /* 0x00000006000a7c82 */ /* 0x000fe20008000000 */
[----:B------:R-:W-:Y:S02]  /*1ae0*/  UIADD3 UR6, UR4, 0x4, URZ ;  /* 0x0000000404067890 */ /* 0x000fe4000fffe03f */
[----:B------:R-:W-:Y:S01]  /*1af0*/  UIADD3 UR4, UR4, 0x6, URZ ;  /* 0x0000000604047890 */ /* 0x000fe2000fffe03f */
[----:B------:R-:W-:Y:S02]  /*1b00*/  WARPGROUP.DEPBAR.LE gsb0, 0x0 ;  /* 0x00008000000079c5 */ /* 0x000fe40000010000 */
[----:B------:R-:W-:-:S06]  /*1b10*/  WARPGROUP.ARRIVE ;  /* 0x00000000000079c5 */ /* 0x000fcc0000000000 */
[----:B------:R-:W-:Y:S01]  /*1b20*/  IGMMA.64x256x32.S8.S8 R24, R160, gdesc[UR8], R24, gsb0 ;  /* 0x06600008a0187df1 */ /* 0x000fe20008041018 */
[----:B------:R-:W-:Y:S01]  /*1b30*/  UMOV UR10, UR6 ;  /* 0x00000006000a7c82 */ /* 0x000fe20008000000 */
[----:B------:R-:W-:Y:S01]  /*1b40*/  UMOV UR11, 0x40000040 ;  /* 0x40000040000b7882 */ /* 0x000fe20000000000 */
[----:B------:R-:W-:Y:S02]  /*1b50*/  WARPGROUP.DEPBAR.LE gsb0, 0x0 ;  /* 0x00008000000079c5 */ /* 0x000fe40000010000 */
[----:B------:R-:W-:Y:S04]  /*1b60*/  LDS.U8 R13, [R11+0x2800] ;  /* 0x002800000b0d7984 */ /* 0x000fe80000000000 */
[----:B------:R-:W0:Y:S04]  /*1b70*/  LDS.U8 R14, [R10+0x2800] ;  /* 0x002800000a0e7984 */ /* 0x000e280000000000 */
[----:B------:R-:W-:Y:S04]  /*1b80*/  LDS.U8 R15, [R11+0x2808] ;  /* 0x002808000b0f7984 */ /* 0x000fe80000000000 */
[----:B------:R-:W1:Y:S04]  /*1b90*/  LDS.U8 R22, [R10+0x2808] ;  /* 0x002808000a167984 */ /* 0x000e680000000000 */
[----:B------:R-:W-:Y:S04]  /*1ba0*/  LDS.U8 R21, [R11+0x3000] ;  /* 0x003000000b157984 */ /* 0x000fe80000000000 */
[----:B------:R-:W2:Y:S04]  /*1bb0*/  LDS.U8 R162, [R10+0x3000] ;  /* 0x003000000aa27984 */ /* 0x000ea80000000000 */
[----:B------:R-:W-:Y:S04]  /*1bc0*/  LDS.U8 R23, [R11+0x3008] ;  /* 0x003008000b177984 */ /* 0x000fe80000000000 */
[----:B------:R-:W3:Y:S04]  /*1bd0*/  LDS.U8 R172, [R10+0x3008] ;  /* 0x003008000aac7984 */ /* 0x000ee80000000000 */
[----:B------:R-:W4:Y:S04]  /*1be0*/  LDS.U8 R20, [R9+0x2800] ;  /* 0x0028000009147984 */ /* 0x000f280000000000 */
[----:B------:R-:W4:Y:S04]  /*1bf0*/  LDS.U8 R158, [R9+0x2808] ;  /* 0x00280800099e7984 */ /* 0x000f280000000000 */
[----:B------:R-:W4:Y:S04]  /*1c00*/  LDS.U8 R168, [R9+0x3000] ;  /* 0x0030000009a87984 */ /* 0x000f280000000000 */
[----:B------:R-:W4:Y:S01]  /*1c10*/  LDS.U8 R174, [R9+0x3008] ;  /* 0x0030080009ae7984 */ /* 0x000f220000000000 */
[----:B0-----:R-:W-:-:S03]  /*1c20*/  PRMT R13, R14, 0x7604, R13 ;  /* 0x000076040e0d7816 */ /* 0x001fc6000000000d */
[----:B------:R-:W0:Y:S04]  /*1c30*/  LDS.U8 R156, [R12+0x2800] ;  /* 0x002800000c9c7984 */ /* 0x000e280000000000 */
[----:B------:R-:W0:Y:S01]  /*1c40*/  LDS.U8 R160, [R12+0x2808] ;  /* 0x002808000ca07984 */ /* 0x000e220000000000 */
[----:B-1----:R-:W-:-:S03]  /*1c50*/  PRMT R15, R22, 0x7604, R15 ;  /* 0x00007604160f7816 */ /* 0x002fc6000000000f */
[----:B------:R-:W1:Y:S04]  /*1c60*/  LDS.U8 R170, [R12+0x3000] ;  /* 0x003000000caa7984 */ /* 0x000e680000000000 */
[----:B------:R-:W1:Y:S01]  /*1c70*/  LDS.U8 R176, [R12+0x3008] ;  /* 0x003008000cb07984 */ /* 0x000e620000000000 */
[----:B--2---:R-:W-:Y:S02]  /*1c80*/  PRMT R21, R162, 0x7604, R21 ;  /* 0x00007604a2157816 */ /* 0x004fe40000000015 */
[----:B---3--:R-:W-:Y:S02]  /*1c90*/  PRMT R23, R172, 0x7604, R23 ;  /* 0x00007604ac177816 */ /* 0x008fe40000000017 */
[----:B----4-:R-:W-:Y:S02]  /*1ca0*/  PRMT R13, R20, 0x7054, R13 ;  /* 0x00007054140d7816 */ /* 0x010fe4000000000d */
[----:B------:R-:W-:-:S02]  /*1cb0*/  PRMT R15, R158, 0x7054, R15 ;  /* 0x000070549e0f7816 */ /* 0x000fc4000000000f */
[----:B------:R-:W-:Y:S02]  /*1cc0*/  PRMT R21, R168, 0x7054, R21 ;  /* 0x00007054a8157816 */ /* 0x000fe40000000015 */
[----:B------:R-:W-:Y:S02]  /*1cd0*/  PRMT R23, R174, 0x7054, R23 ;  /* 0x00007054ae177816 */ /* 0x000fe40000000017 */
[----:B0-----:R-:W-:Y:S02]  /*1ce0*/  PRMT R156, R156, 0x654, R13 ;  /* 0x000006549c9c7816 */ /* 0x001fe4000000000d */
[----:B------:R-:W-:Y:S02]  /*1cf0*/  PRMT R157, R160, 0x654, R15 ;  /* 0x00000654a09d7816 */ /* 0x000fe4000000000f */
[----:B-1----:R-:W-:Y:S02]  /*1d00*/  PRMT R158, R170, 0x654, R21 ;  /* 0x00000654aa9e7816 */ /* 0x002fe40000000015 */
[----:B------:R-:W-:-:S04]  /*1d10*/  PRMT R159, R176, 0x654, R23 ;  /* 0x00000654b09f7816 */ /* 0x000fc80000000017 */
        /* <DEDUP_REMOVED lines=8> */
[----:B------:R-:W-:Y:S04]  /*1da0*/  LDS.U8 R21, [R11+0x4000] ;  /* 0x004000000b157984 */ /* 0x000fe80000000000 */
[----:B------:R-:W-:Y:S04]  /*1db0*/  LDS.U8 R23, [R11+0x4008] ;  /* 0x004008000b177984 */ /* 0x000fe80000000000 */
[----:B------:R-:W1:Y:S04]  /*1dc0*/  LDS.U8 R22, [R10+0x3808] ;  /* 0x003808000a167984 */ /* 0x000e680000000000 */
[----:B------:R-:W2:Y:S04]  /*1dd0*/  LDS.U8 R162, [R10+0x4000] ;  /* 0x004000000aa27984 */ /* 0x000ea80000000000 */
[----:B------:R-:W3:Y:S04]  /*1de0*/  LDS.U8 R172, [R10+0x4008] ;  /* 0x004008000aac7984 */ /* 0x000ee80000000000 */
[----:B------:R-:W4:Y:S04]  /*1df0*/  LDS.U8 R20, [R9+0x3800] ;  /* 0x0038000009147984 */ /* 0x000f280000000000 */
[----:B------:R-:W4:Y:S04]  /*1e00*/  LDS.U8 R158, [R9+0x3808] ;  /* 0x00380800099e7984 */ /* 0x000f280000000000 */
[----:B------:R-:W4:Y:S04]  /*1e10*/  LDS.U8 R168, [R9+0x4000] ;  /* 0x0040000009a87984 */ /* 0x000f280000000000 */
[----:B------:R-:W4:Y:S01]  /*1e20*/  LDS.U8 R174, [R9+0x4008] ;  /* 0x0040080009ae7984 */ /* 0x000f220000000000 */
[----:B0-----:R-:W-:-:S03]  /*1e30*/  PRMT R13, R14, 0x7604, R13 ;  /* 0x000076040e0d7816 */ /* 0x001fc6000000000d */
[----:B------:R-:W0:Y:S04]  /*1e40*/  LDS.U8 R156, [R12+0x3800] ;  /* 0x003800000c9c7984 */ /* 0x000e280000000000 */
[----:B------:R-:W0:Y:S04]  /*1e50*/  LDS.U8 R160, [R12+0x3808] ;  /* 0x003808000ca07984 */ /* 0x000e280000000000 */
[----:B------:R-:W0:Y:S04]  /*1e60*/  LDS.U8 R170, [R12+0x4000] ;  /* 0x004000000caa7984 */ /* 0x000e280000000000 */
[----:B------:R-:W0:Y:S01]  /*1e70*/  LDS.U8 R176, [R12+0x4008] ;  /* 0x004008000cb07984 */ /* 0x000e220000000000 */
[----:B-1----:R-:W-:-:S02]  /*1e80*/  PRMT R15, R22, 0x7604, R15 ;  /* 0x00007604160f7816 */ /* 0x002fc4000000000f */
[----:B--2---:R-:W-:Y:S02]  /*1e90*/  PRMT R21, R162, 0x7604, R21 ;  /* 0x00007604a2157816 */ /* 0x004fe40000000015 */
[----:B---3--:R-:W-:Y:S02]  /*1ea0*/  PRMT R23, R172, 0x7604, R23 ;  /* 0x00007604ac177816 */ /* 0x008fe40000000017 */
[----:B----4-:R-:W-:Y:S02]  /*1eb0*/  PRMT R13, R20, 0x7054, R13 ;  /* 0x00007054140d7816 */ /* 0x010fe4000000000d */
[----:B------:R-:W-:Y:S02]  /*1ec0*/  PRMT R15, R158, 0x7054, R15 ;  /* 0x000070549e0f7816 */ /* 0x000fe4000000000f */
[----:B------:R-:W-:Y:S02]  /*1ed0*/  PRMT R21, R168, 0x7054, R21 ;  /* 0x00007054a8157816 */ /* 0x000fe40000000015 */
[----:B------:R-:W-:-:S02]  /*1ee0*/  PRMT R23, R174, 0x7054, R23 ;  /* 0x00007054ae177816 */ /* 0x000fc40000000017 */
[----:B0-----:R-:W-:Y:S02]  /*1ef0*/  PRMT R156, R156, 0x654, R13 ;  /* 0x000006549c9c7816 */ /* 0x001fe4000000000d */
[----:B------:R-:W-:Y:S02]  /*1f00*/  PRMT R157, R160, 0x654, R15 ;  /* 0x00000654a09d7816 */ /* 0x000fe4000000000f */
[----:B------:R-:W-:Y:S02]  /*1f10*/  PRMT R158, R170, 0x654, R21 ;  /* 0x00000654aa9e7816 */ /* 0x000fe40000000015 */
[----:B------:R-:W-:-:S04]  /*1f20*/  PRMT R159, R176, 0x654, R23 ;  /* 0x00000654b09f7816 */ /* 0x000fc80000000017 */
[----:B------:R-:W-:-:S06]  /*1f30*/  WARPGROUP.ARRIVE ;  /* 0x00000000000079c5 */ /* 0x000fcc0000000000 */
[----:B------:R-:W-:Y:S03]  /*1f40*/  IGMMA.64x256x32.S8.S8 R24, R156, gdesc[UR8], R24, gsb0 ;  /* 0x066000089c187df1 */ /* 0x000fe60008041018 */
[----:B------:R-:W-:Y:S02]  /*1f50*/  WARPGROUP.DEPBAR.LE gsb0, 0x0 ;  /* 0x00008000000079c5 */ /* 0x000fe40000010000 */
[----:B------:R-:W-:Y:S05]  /*1f60*/  @!P2 BRA `(.L_x_22) ;  /* 0x00000014009ca947 */ /* 0x000fea0003800000 */
[----:B------:R-:W-:Y:S05]  /*1f70*/  @!P0 BRA `(.L_x_23) ;  /* 0x0000000000048947 */ /* 0x000fea0003800000 */
[----:B------:R-:W-:Y:S01]  /*1f80*/  BPT.TRAP 0x1 ;  /* 0x000000040000795c */ /* 0x000fe20000300000 */
.L_x_23:
[----:B------:R-:W-:-:S05]  /*1f90*/  IMAD.SHL.U32 R172, R3, 0x4000, RZ ;  /* 0x0000400003ac7824 */ /* 0x000fca00078e00ff */
[----:B------:R-:W-:-:S05]  /*1fa0*/  LOP3.LUT R9, R172, R5, RZ, 0xfc, !PT ;  /* 0x00000005ac097212 */ /* 0x000fca00078efcff */
[----:B------:R-:W-:Y:S01]  /*1fb0*/  IMAD.IADD R9, R0, 0x1, R9 ;  /* 0x0000000100097824 */ /* 0x000fe200078e0209 */
[----:B------:R-:W-:Y:S06]  /*1fc0*/  @P1 BRA `(.L_x_24) ;  /* 0x0000000000081947 */ /* 0x000fec0003800000 */
[----:B------:R-:W0:Y:S02]  /*1fd0*/  SYNCS.PHASECHK.TRANS64.TRYWAIT P1, [R7+URZ], R8 ;  /* 0x00000008070075a7 */ /* 0x000e24000802017f */
[----:B0-----:R-:W-:Y:S05]  /*1fe0*/  @!P1 BRA `(.L_x_25) ;  /* 0x0000009c00109947 */ /* 0x001fea0003800000 */
.L_x_24:
[--C-:B------:R-:W-:Y:S01]  /*1ff0*/  IMAD.IADD R21, R4, 0x1, R9.reuse ;  /* 0x0000000104157824 */ /* 0x100fe200078e0209 */
[----:B0-----:R-:W-:Y:S01]  /*2000*/  LDS.U8 R7, [R9+0x800] ;  /* 0x0008000009077984 */ /* 0x001fe20000000000 */
[----:B------:R-:W-:-:S03]  /*2010*/  IMAD.IADD R23, R6, 0x1, R9 ;  /* 0x0000000106177824 */ /* 0x000fc600078e0209 */
[----:B------:R-:W0:Y:S01]  /*2020*/  LDS.U8 R8, [R21+0x800] ;  /* 0x0008000015087984 */ /* 0x000e220000000000 */
[----:B------:R-:W-:-:S03]  /*2030*/  IMAD.IADD R157, R4, 0x1, R23 ;  /* 0x00000001049d7824 */ /* 0x000fc600078e0217 */
[----:B------:R-:W-:Y:S04]  /*2040*/  LDS.U8 R11, [R9+0x808] ;  /* 0x00080800090b7984 */ /* 0x000fe80000000000 */
[----:B------:R-:W-:Y:S04]  /*2050*/  LDS.U8 R13, [R9+0x1000] ;  /* 0x00100000090d7984 */ /* 0x000fe80000000000 */
[----:B------:R1:W-:Y:S04]  /*2060*/  LDS.U8 R15, [R9+0x1008] ;  /* 0x00100800090f7984 */ /* 0x0003e80000000000 */
[----:B------:R-:W2:Y:S04]  /*2070*/  LDS.U8 R12, [R21+0x808] ;  /* 0x00080800150c7984 */ /* 0x000ea80000000000 */
[----:B------:R-:W3:Y:S01]  /*2080*/  LDS.U8 R22, [R21+0x1000] ;  /* 0x0010000015167984 */ /* 0x000ee20000000000 */
[----:B-1----:R-:W1:Y:S03]  /*2090*/  LDC R9, c[0x0][0x28c] ;  /* 0x0000a300ff097b82 */ /* 0x002e660000000800 */
[----:B------:R-:W4:Y:S04]  /*20a0*/  LDS.U8 R158, [R21+0x1008] ;  /* 0x00100800159e7984 */ /* 0x000f280000000000 */
[----:B------:R-:W4:Y:S04]  /*20b0*/  LDS.U8 R10, [R23+0x800] ;  /* 0x00080000170a7984 */ /* 0x000f280000000000 */
[----:B------:R-:W4:Y:S04]  /*20c0*/  LDS.U8 R14, [R23+0x808] ;  /* 0x00080800170e7984 */ /* 0x000f280000000000 */
[----:B------:R-:W4:Y:S04]  /*20d0*/  LDS.U8 R156, [R23+0x1000] ;  /* 0x00100000179c7984 */ /* 0x000f280000000000 */
[----:B------:R-:W4:Y:S01]  /*20e0*/  LDS.U8 R168, [R23+0x1008] ;  /* 0x0010080017a87984 */ /* 0x000f220000000000 */
[----:B0-----:R-:W-:-:S03]  /*20f0*/  PRMT R7, R8, 0x7604, R7 ;  /* 0x0000760408077816 */ /* 0x001fc60000000007 */
[----:B------:R-:W0:Y:S01]  /*2100*/  LDS.U8 R160, [R157+0x800] ;  /* 0x000800009da07984 */ /* 0x000e220000000000 */
[----:B-1----:R-:W-:-:S03]  /*2110*/  ISETP.GE.AND P1, PT, R9, 0x101, PT ;  /* 0x000001010900780c */ /* 0x002fc60003f26270 */
[----:B------:R-:W1:Y:S04]  /*2120*/  LDS.U8 R20, [R157+0x808] ;  /* 0x000808009d147984 */ /* 0x000e680000000000 */
[----:B------:R-:W1:Y:S04]  /*2130*/  LDS.U8 R162, [R157+0x1000] ;  /* 0x001000009da27984 */ /* 0x000e680000000000 */
[----:B------:R-:W1:Y:S01]  /*2140*/  LDS.U8 R170, [R157+0x1008] ;  /* 0x001008009daa7984 */ /* 0x000e620000000000 */
[----:B--2---:R-:W-:Y:S02]  /*2150*/  PRMT R11, R12, 0x7604, R11 ;  /* 0x000076040c0b7816 */ /* 0x004fe4000000000b */
[----:B---3--:R-:W-:-:S02]  /*2160*/  PRMT R13, R22, 0x7604, R13 ;  /* 0x00007604160d7816 */ /* 0x008fc4000000000d */
[----:B----4-:R-:W-:Y:S02]  /*2170*/  PRMT R15, R158, 0x7604, R15 ;  /* 0x000076049e0f7816 */ /* 0x010fe4000000000f */
[----:B------:R-:W-:Y:S02]  /*2180*/  PRMT R7, R10, 0x7054, R7 ;  /* 0x000070540a077816 */ /* 0x000fe40000000007 */
[----:B------:R-:W-:Y:S02]  /*2190*/  PRMT R11, R14, 0x7054, R11 ;  /* 0x000070540e0b7816 */ /* 0x000fe4000000000b */
[----:B------:R-:W-:Y:S02]  /*21a0*/  PRMT R13, R156, 0x7054, R13 ;  /* 0x000070549c0d7816 */ /* 0x000fe4000000000d */
[----:B------:R-:W-:Y:S02]  /*21b0*/  PRMT R15, R168, 0x7054, R15 ;  /* 0x00007054a80f7816 */ /* 0x000fe4000000000f */
[----:B0-----:R-:W-:Y:S01]  /*21c0*/  PRMT R160, R160, 0x654, R7 ;  /* 0x00000654a0a07816 */ /* 0x001fe20000000007 */
[----:B------:R-:W-:Y:S01]  /*21d0*/  IMAD.U32 R7, RZ, RZ, UR39 ;  /* 0x00000027ff077e24 */ /* 0x000fe2000f8e00ff */
[----:B-1----:R-:W-:-:S02]  /*21e0*/  PRMT R161, R20, 0x654, R11 ;  /* 0x0000065414a17816 */ /* 0x002fc4000000000b */
[----:B------:R-:W-:Y:S02]  /*21f0*/  PRMT R162, R162, 0x654, R13 ;  /* 0x00000654a2a27816 */ /* 0x000fe4000000000d */
[----:B------:R-:W-:Y:S01]  /*2200*/  PRMT R163, R170, 0x654, R15 ;  /* 0x00000654aaa37816 */ /* 0x000fe2000000000f */
[----:B------:R-:W-:Y:S06]  /*2210*/  @!P1 BRA `(.L_x_26) ;  /* 0x0000000800fc9947 */ /* 0x000fec0003800000 */
[----:B------:R-:W-:Y:S01]  /*2220*/  R2UR UR4, R3 ;  /* 0x00000000030472ca */ /* 0x000fe200000e0000 */
[----:B------:R-:W-:Y:S01]  /*2230*/  UIADD3 UR5, UR40, -0x1, URZ ;  /* 0xffffffff28057890 */ /* 0x000fe2000fffe03f */
[----:B------:R-:W-:-:S05]  /*2240*/  IMAD.U32 R7, RZ, RZ, UR39 ;  /* 0x00000027ff077e24 */ /* 0x000fca000f8e00ff */
[----:B------:R-:W-:-:S08]  /*2250*/  IMAD.U32 R8, RZ, RZ, UR5 ;  /* 0x00000005ff087e24 */ /* 0x000fd0000f8e00ff */
.L_x_34:
[----:B------:R-:W-:-:S04]  /*2260*/  UIADD3 UR5, UR4, 0x1, URZ ;  /* 0x0000000104057890 */ /* 0x000fc8000fffe03f */
[----:B------:R-:W-:-:S04]  /*2270*/  UISETP.NE.AND UP0, UPT, UR5, 0x4, UPT ;  /* 0x000000040500788c */ /* 0x000fc8000bf05270 */
[----:B------:R-:W-:Y:S02]  /*2280*/  USEL UR6, URZ, 0x1, UP0 ;  /* 0x000000013f067887 */ /* 0x000fe40008000000 */
[----:B------:R-:W-:-:S04]  /*2290*/  USEL UR5, UR5, URZ, UP0 ;  /* 0x0000003f05057287 */ /* 0x000fc80008000000 */
[----:B------:R-:W-:Y:S02]  /*22a0*/  LOP3.LUT R166, R166, UR6, RZ, 0x3c, !PT ;  /* 0x00000006a6a67c12 */ /* 0x000fe4000f8e3cff */
[----:B------:R-:W-:Y:S01]  /*22b0*/  IMAD.U32 R3, RZ, RZ, UR5 ;  /* 0x00000005ff037e24 */ /* 0x000fe2000f8e00ff */
[----:B------:R-:W-:Y:S06]  /*22c0*/  @!P0 BRA `(.L_x_27) ;  /* 0x0000000000048947 */ /* 0x000fec0003800000 */
[----:B------:R-:W-:Y:S01]  /*22d0*/  BPT.TRAP 0x1 ;  /* 0x000000040000795c */ /* 0x000fe20000300000 */
.L_x_27:
[----:B------:R-:W0:Y:S01]  /*22e0*/  S2UR UR6, SR_CgaCtaId ;  /* 0x00000000000679c3 */ /* 0x000e220000008800 */
[----:B------:R-:W-:Y:S01]  /*22f0*/  UMOV UR5, 0x400 ;  /* 0x0000040000057882 */ /* 0x000fe20000000000 */
[----:B------:R-:W-:Y:S01]  /*2300*/  SHF.L.U32 R9, R166, 0x1f, RZ ;  /* 0x0000001fa6097819 */ /* 0x000fe200000006ff */
[----:B------:R-:W-:Y:S01]  /*2310*/  UMOV UR11, 0x40000040 ;  /* 0x40000040000b7882 */ /* 0x000fe20000000000 */
[----:B0-----:R-:W-:Y:S02]  /*2320*/  ULEA UR5, UR6, UR5, 0x18 ;  /* 0x0000000506057291 */ /* 0x001fe4000f8ec03f */
[----:B------:R-:W-:Y:S02]  /*2330*/  ULEA UR6, UR4, UR7, 0xb ;  /* 0x0000000704067291 */ /* 0x000fe4000f8e583f */
[----:B------:R-:W-:Y:S02]  /*2340*/  USHF.L.U32 UR4, UR4, 0xe, URZ ;  /* 0x0000000e04047899 */ /* 0x000fe4000800063f */
[----:B------:R-:W-:-:S03]  /*2350*/  IMAD.U32 R0, RZ, RZ, UR5 ;  /* 0x00000005ff007e24 */ /* 0x000fc6000f8e00ff */
[----:B------:R-:W-:Y:S01]  /*2360*/  UMOV UR10, UR6 ;  /* 0x00000006000a7c82 */ /* 0x000fe20008000000 */
[----:B------:R-:W-:Y:S01]  /*2370*/  IMAD R10, R3, 0x8, R0 ;  /* 0x00000008030a7824 */ /* 0x000fe200078e0200 */
[----:B------:R-:W-:Y:S01]  /*2380*/  LOP3.LUT R11, R5, UR4, RZ, 0xfc, !PT ;  /* 0x00000004050b7c12 */ /* 0x000fe2000f8efcff */
[----:B------:R-:W-:Y:S02]  /*2390*/  UIADD3 UR4, UR6, 0x2, URZ ;  /* 0x0000000206047890 */ /* 0x000fe4000fffe03f */
[----:B------:R0:W1:Y:S01]  /*23a0*/  SYNCS.PHASECHK.TRANS64.TRYWAIT P1, [R10+URZ], R9 ;  /* 0x000000090a0075a7 */ /* 0x000062000802017f */
[----:B------:R-:W-:Y:S01]  /*23b0*/  WARPGROUP.ARRIVE ;  /* 0x00000000000079c5 */ /* 0x000fe20000000000 */
[----:B------:R-:W-:-:S04]  /*23c0*/  IMAD.IADD R167, R0, 0x1, R11 ;  /* 0x0000000100a77824 */ /* 0x000fc800078e020b */
[--C-:B------:R-:W-:Y:S01]  /*23d0*/  IMAD.IADD R169, R4, 0x1, R167.reuse ;  /* 0x0000000104a97824 */ /* 0x100fe200078e02a7 */
[----:B------:R-:W-:Y:S01]  /*23e0*/  IGMMA.64x256x32.S8.S8 R24, R160, gdesc[UR8], R24, gsb0 ;  /* 0x06600008a0187df1 */ /* 0x000fe20008041018 */
[----:B------:R-:W-:Y:S01]  /*23f0*/  IMAD.IADD R171, R6, 0x1, R167 ;  /* 0x0000000106ab7824 */ /* 0x000fe200078e02a7 */
[----:B------:R-:W-:Y:S01]  /*2400*/  UMOV UR10, UR4 ;  /* 0x00000004000a7c82 */ /* 0x000fe20008000000 */
[----:B------:R-:W-:Y:S02]  /*2410*/  UMOV UR11, 0x40000040 ;  /* 0x40000040000b7882 */ /* 0x000fe40000000000 */
[----:B------:R-:W-:Y:S01]  /*2420*/  IMAD.IADD R173, R4, 0x1, R171 ;  /* 0x0000000104ad7824 */ /* 0x000fe200078e02ab */
[----:B------:R-:W-:Y:S02]  /*2430*/  WARPGROUP.DEPBAR.LE gsb0, 0x0 ;  /* 0x00008000000079c5 */ /* 0x000fe40000010000 */
[----:B------:R-:W-:Y:S04]  /*2440*/  LDS.U8 R11, [R167+0x1800] ;  /* 0x00180000a70b7984 */ /* 0x000fe80000000000 */
[----:B------:R-:W2:Y:S04]  /*2450*/  LDS.U8 R12, [R169+0x1800] ;  /* 0x00180000a90c7984 */ /* 0x000ea80000000000 */
[----:B------:R-:W-:Y:S04]  /*2460*/  LDS.U8 R13, [R167+0x1808] ;  /* 0x00180800a70d7984 */ /* 0x000fe80000000000 */
[----:B------:R-:W3:Y:S04]  /*2470*/  LDS.U8 R20, [R169+0x1808] ;  /* 0x00180800a9147984 */ /* 0x000ee80000000000 */
[----:B------:R-:W-:Y:S04]  /*2480*/  LDS.U8 R15, [R167+0x2000] ;  /* 0x00200000a70f7984 */ /* 0x000fe80000000000 */
[----:B------:R-:W4:Y:S04]  /*2490*/  LDS.U8 R158, [R169+0x2000] ;  /* 0x00200000a99e7984 */ /* 0x000f280000000000 */
[----:B------:R-:W-:Y:S04]  /*24a0*/  LDS.U8 R23, [R167+0x2008] ;  /* 0x00200800a7177984 */ /* 0x000fe80000000000 */
[----:B------:R-:W0:Y:S04]  /*24b0*/  LDS.U8 R168, [R169+0x2008] ;  /* 0x00200800a9a87984 */ /* 0x000e280000000000 */
[----:B------:R-:W1:Y:S04]  /*24c0*/  LDS.U8 R14, [R171+0x1800] ;  /* 0x00180000ab0e7984 */ /* 0x000e680000000000 */
[----:B------:R-:W1:Y:S04]  /*24d0*/  LDS.U8 R22, [R171+0x1808] ;  /* 0x00180800ab167984 */ /* 0x000e680000000000 */
[----:B------:R-:W1:Y:S04]  /*24e0*/  LDS.U8 R162, [R171+0x2000] ;  /* 0x00200000aba27984 */ /* 0x000e680000000000 */
[----:B------:R-:W1:Y:S01]  /*24f0*/  LDS.U8 R170, [R171+0x2008] ;  /* 0x00200800abaa7984 */ /* 0x000e620000000000 */
[----:B--2---:R-:W-:-:S03]  /*2500*/  PRMT R11, R12, 0x7604, R11 ;  /* 0x000076040c0b7816 */ /* 0x004fc6000000000b */
[----:B------:R-:W2:Y:S04]  /*2510*/  LDS.U8 R160, [R173+0x1800] ;  /* 0x00180000ada07984 */ /* 0x000ea80000000000 */
[----:B------:R-:W2:Y:S01]  /*2520*/  LDS.U8 R156, [R173+0x1808] ;  /* 0x00180800ad9c7984 */ /* 0x000ea20000000000 */
[----:B---3--:R-:W-:-:S03]  /*2530*/  PRMT R13, R20, 0x7604, R13 ;  /* 0x00007604140d7816 */ /* 0x008fc6000000000d */
[----:B------:R-:W3:Y:S04]  /*2540*/  LDS.U8 R21, [R173+0x2000] ;  /* 0x00200000ad157984 */ /* 0x000ee80000000000 */
[----:B------:R-:W3:Y:S01]  /*2550*/  LDS.U8 R172, [R173+0x2008] ;  /* 0x00200800adac7984 */ /* 0x000ee20000000000 */
[----:B----4-:R-:W-:Y:S02]  /*2560*/  PRMT R15, R158, 0x7604, R15 ;  /* 0x000076049e0f7816 */ /* 0x010fe4000000000f */
[----:B0-----:R-:W-:Y:S02]  /*2570*/  PRMT R23, R168, 0x7604, R23 ;  /* 0x00007604a8177816 */ /* 0x001fe40000000017 */
[----:B-1----:R-:W-:Y:S02]  /*2580*/  PRMT R11, R14, 0x7054, R11 ;  /* 0x000070540e0b7816 */ /* 0x002fe4000000000b */
[----:B------:R-:W-:-:S02]  /*2590*/  PRMT R13, R22, 0x7054, R13 ;  /* 0x00007054160d7816 */ /* 0x000fc4000000000d */
[----:B------:R-:W-:Y:S02]  /*25a0*/  PRMT R162, R162, 0x7054, R15 ;  /* 0x00007054a2a27816 */ /* 0x000fe4000000000f */
[----:B------:R-:W-:Y:S02]  /*25b0*/  PRMT R23, R170, 0x7054, R23 ;  /* 0x00007054aa177816 */ /* 0x000fe40000000017 */
[----:B--2---:R-:W-:Y:S02]  /*25c0*/  PRMT R160, R160, 0x654, R11 ;  /* 0x00000654a0a07816 */ /* 0x004fe4000000000b */
[----:B------:R-:W-:Y:S02]  /*25d0*/  PRMT R161, R156, 0x654, R13 ;  /* 0x000006549ca17816 */ /* 0x000fe4000000000d */
[----:B---3--:R-:W-:Y:S02]  /*25e0*/  PRMT R162, R21, 0x654, R162 ;  /* 0x0000065415a27816 */ /* 0x008fe400000000a2 */
[----:B------:R-:W-:-:S04]  /*25f0*/  PRMT R163, R172, 0x654, R23 ;  /* 0x00000654aca37816 */ /* 0x000fc80000000017 */
[----:B------:R-:W-:-:S06]  /*2600*/  WARPGROUP.ARRIVE ;  /* 0x00000000000079c5 */ /* 0x000fcc0000000000 */
[----:B------:R-:W-:Y:S03]  /*2610*/  IGMMA.64x256x32.S8.S8 R24, R160, gdesc[UR8], R24, gsb0 ;  /* 0x06600008a0187df1 */ /* 0x000fe60008041018 */
        /* <DEDUP_REMOVED lines=28> */
[----:B------:R-:W-:Y:S01]  /*27e0*/  PRMT R159, R174, 0x654, R21 ;  /* 0x00000654ae9f7816 */ /* 0x000fe20000000015 */
[----:B------:R-:W-:Y:S06]  /*27f0*/  @!P0 BRA `(.L_x_28) ;  /* 0x0000000000048947 */ /* 0x000fec0003800000 */
[----:B------:R-:W-:Y:S01]  /*2800*/  BPT.TRAP 0x1 ;  /* 0x000000040000795c */ /* 0x000fe20000300000 */
.L_x_28:
[----:B------:R-:W-:Y:S01]  /*2810*/  IMAD R11, R7, 0x8, R0 ;  /* 0x00000008070b7824 */ /* 0x000fe200078e0200 */
[----:B------:R-:W-:-:S03]  /*2820*/  ISETP.GT.U32.AND P2, PT, R19, 0x1, PT ;  /* 0x000000011300780c */ /* 0x000fc60003f44070 */
[----:B------:R-:W-:-:S05]  /*2830*/  VIADD R11, R11, 0x20 ;  /* 0x000000200b0b7836 */ /* 0x000fca0000000000 */
[----:B------:R-:W-:-:S04]  /*2840*/  PRMT R11, RZ, 0x654, R11 ;  /* 0x00000654ff0b7816 */ /* 0x000fc8000000000b */
[----:B------:R0:W-:Y:S01]  /*2850*/  SYNCS.ARRIVE.TRANS64.RED.A1T0 RZ, [R11+URZ], RZ ;  /* 0x000000ff0bff79a7 */ /* 0x0001e2000810043f */
[----:B------:R-:W-:Y:S05]  /*2860*/  @P2 BRA `(.L_x_29) ;  /* 0x0000000000042947 */ /* 0x000fea0003800000 */
[----:B------:R-:W-:Y:S01]  /*2870*/  BPT.TRAP 0x1 ;  /* 0x000000040000795c */ /* 0x000fe20000300000 */
.L_x_29:
[----:B------:R-:W-:Y:S01]  /*2880*/  UIADD3 UR4, UR6, 0x4, URZ ;  /* 0x0000000406047890 */ /* 0x000fe2000fffe03f */
[----:B------:R-:W-:Y:S01]  /*2890*/  WARPGROUP.ARRIVE ;  /* 0x00000000000079c5 */ /* 0x000fe20000000000 */
[----:B------:R-:W-:Y:S01]  /*28a0*/  UMOV UR11, 0x40000040 ;  /* 0x40000040000b7882 */ /* 0x000fe20000000000 */
[----:B------:R-:W-:-:S04]  /*28b0*/  VIADD R7, R7, 0x1 ;  /* 0x0000000107077836 */ /* 0x000fc80000000000 */
[----:B------:R-:W-:Y:S01]  /*28c0*/  UMOV UR10, UR4 ;  /* 0x00000004000a7c82 */ /* 0x000fe20008000000 */
[C---:B------:R-:W-:Y:S01]  /*28d0*/  ISETP.NE.AND P2, PT, R7.reuse, 0x4, PT ;  /* 0x000000040700780c */ /* 0x040fe20003f45270 */
[----:B------:R-:W-:Y:S03]  /*28e0*/  IGMMA.64x256x32.S8.S8 R24, R156, gdesc[UR8], R24, gsb0 ;  /* 0x066000089c187df1 */ /* 0x000fe60008041018 */
[----:B------:R-:W-:Y:S01]  /*28f0*/  SEL R7, R7, RZ, P2 ;  /* 0x000000ff07077207 */ /* 0x000fe20001000000 */
[----:B------:R-:W-:Y:S02]  /*2900*/  WARPGROUP.DEPBAR.LE gsb0, 0x0 ;  /* 0x00008000000079c5 */ /* 0x000fe40000010000 */
[----:B------:R-:W-:Y:S04]  /*2910*/  LDS.U8 R13, [R167+0x3808] ;  /* 0x00380800a70d7984 */ /* 0x000fe80000000000 */
[----:B------:R-:W1:Y:S04]  /*2920*/  LDS.U8 R20, [R169+0x3808] ;  /* 0x00380800a9147984 */ /* 0x000e680000000000 */
[----:B0-----:R-:W-:Y:S04]  /*2930*/  LDS.U8 R11, [R167+0x3800] ;  /* 0x00380000a70b7984 */ /* 0x001fe80000000000 */
[----:B------:R-:W0:Y:S04]  /*2940*/  LDS.U8 R12, [R169+0x3800] ;  /* 0x00380000a90c7984 */ /* 0x000e280000000000 */
        /* <DEDUP_REMOVED lines=8> */
[----:B-1----:R-:W-:-:S03]  /*29d0*/  PRMT R13, R20, 0x7604, R13 ;  /* 0x00007604140d7816 */ /* 0x002fc6000000000d */
[----:B------:R-:W1:Y:S04]  /*29e0*/  LDS.U8 R158, [R173+0x3808] ;  /* 0x00380800ad9e7984 */ /* 0x000e680000000000 */
[----:B------:R-:W1:Y:S01]  /*29f0*/  LDS.U8 R156, [R173+0x3800] ;  /* 0x00380000ad9c7984 */ /* 0x000e620000000000 */
[----:B0-----:R-:W-:-:S03]  /*2a00*/  PRMT R11, R12, 0x7604, R11 ;  /* 0x000076040c0b7816 */ /* 0x001fc6000000000b */
[----:B------:R-:W0:Y:S04]  /*2a10*/  LDS.U8 R168, [R173+0x4000] ;  /* 0x00400000ada87984 */ /* 0x000e280000000000 */
[----:B------:R-:W0:Y:S01]  /*2a20*/  LDS.U8 R174, [R173+0x4008] ;  /* 0x00400800adae7984 */ /* 0x000e220000000000 */
[----:B--2---:R-:W-:Y:S02]  /*2a30*/  PRMT R15, R160, 0x7604, R15 ;  /* 0x00007604a00f7816 */ /* 0x004fe4000000000f */
[----:B---3--:R-:W-:Y:S02]  /*2a40*/  PRMT R21, R170, 0x7604, R21 ;  /* 0x00007604aa157816 */ /* 0x008fe40000000015 */
[----:B----4-:R-:W-:Y:S02]  /*2a50*/  PRMT R13, R22, 0x7054, R13 ;  /* 0x00007054160d7816 */ /* 0x010fe4000000000d */
[----:B------:R-:W-:-:S02]  /*2a60*/  PRMT R11, R14, 0x7054, R11 ;  /* 0x000070540e0b7816 */ /* 0x000fc4000000000b */
[----:B------:R-:W-:Y:S02]  /*2a70*/  PRMT R15, R162, 0x7054, R15 ;  /* 0x00007054a20f7816 */ /* 0x000fe4000000000f */
[----:B------:R-:W-:Y:S02]  /*2a80*/  PRMT R21, R172, 0x7054, R21 ;  /* 0x00007054ac157816 */ /* 0x000fe40000000015 */
[----:B-1----:R-:W-:Y:S02]  /*2a90*/  PRMT R157, R158, 0x654, R13 ;  /* 0x000006549e9d7816 */ /* 0x002fe4000000000d */
[----:B------:R-:W-:Y:S02]  /*2aa0*/  PRMT R156, R156, 0x654, R11 ;  /* 0x000006549c9c7816 */ /* 0x000fe4000000000b */
[----:B0-----:R-:W-:Y:S02]  /*2ab0*/  PRMT R158, R168, 0x654, R15 ;  /* 0x00000654a89e7816 */ /* 0x001fe4000000000f */
[----:B------:R-:W-:Y:S01]  /*2ac0*/  PRMT R159, R174, 0x654, R21 ;  /* 0x00000654ae9f7816 */ /* 0x000fe20000000015 */
[----:B------:R-:W-:Y:S06]  /*2ad0*/  @!P0 BRA `(.L_x_30) ;  /* 0x0000000000048947 */ /* 0x000fec0003800000 */
[----:B------:R-:W-:Y:S01]  /*2ae0*/  BPT.TRAP 0x1 ;  /* 0x000000040000795c */ /* 0x000fe20000300000 */
.L_x_30:
[----:B------:R-:W-:Y:S01]  /*2af0*/  IMAD.SHL.U32 R172, R3, 0x4000, RZ ;  /* 0x0000400003ac7824 */ /* 0x000fe200078e00ff */
[----:B------:R-:W-:Y:S04]  /*2b00*/  BSSY B0, `(.L_x_31) ;  /* 0x0000006000007945 */ /* 0x000fe80003800000 */
[----:B------:R-:W-:-:S05]  /*2b10*/  LOP3.LUT R11, R172, R5, RZ, 0xfc, !PT ;  /* 0x00000005ac0b7212 */ /* 0x000fca00078efcff */
[----:B------:R-:W-:Y:S01]  /*2b20*/  IMAD.IADD R21, R0, 0x1, R11 ;  /* 0x0000000100157824 */ /* 0x000fe200078e020b */
[----:B------:R-:W-:Y:S06]  /*2b30*/  @P1 BRA `(.L_x_32) ;  /* 0x0000000000081947 */ /* 0x000fec0003800000 */
[----:B------:R-:W0:Y:S02]  /*2b40*/  SYNCS.PHASECHK.TRANS64.TRYWAIT P1, [R10+URZ], R9 ;  /* 0x000000090a0075a7 */ /* 0x000e24000802017f */
[----:B0-----:R-:W-:Y:S05]  /*2b50*/  @!P1 BRA `(.L_x_33) ;  /* 0x0000009000489947 */ /* 0x001fea0003800000 */
.L_x_32:
[----:B------:R-:W-:Y:S05]  /*2b60*/  BSYNC B0 ;  /* 0x0000000000007941 */ /* 0x000fea0003800000 */
.L_x_31:
[--C-:B------:R-:W-:Y:S01]  /*2b70*/  IMAD.IADD R23, R4, 0x1, R21.reuse ;  /* 0x0000000104177824 */ /* 0x100fe200078e0215 */
[----:B0-----:R-:W-:Y:S01]  /*2b80*/  LDS.U8 R9, [R21+0x800] ;  /* 0x0008000015097984 */ /* 0x001fe20000000000 */
[----:B------:R-:W-:Y:S01]  /*2b90*/  IMAD.IADD R161, R6, 0x1, R21 ;  /* 0x0000000106a17824 */ /* 0x000fe200078e0215 */
[----:B------:R-:W-:Y:S05]  /*2ba0*/  WARPSYNC.ALL ;  /* 0x0000000000007948 */ /* 0x000fea0003800000 */
[----:B------:R-:W-:Y:S01]  /*2bb0*/  LDS.U8 R11, [R21+0x808] ;  /* 0x00080800150b7984 */ /* 0x000fe20000000000 */
[----:B------:R-:W-:-:S03]  /*2bc0*/  IMAD.IADD R163, R4, 0x1, R161 ;  /* 0x0000000104a37824 */ /* 0x000fc600078e02a1 */
[----:B------:R-:W-:Y:S04]  /*2bd0*/  LDS.U8 R13, [R21+0x1000] ;  /* 0x00100000150d7984 */ /* 0x000fe80000000000 */
[----:B------:R-:W-:Y:S04]  /*2be0*/  LDS.U8 R15, [R21+0x1008] ;  /* 0x00100800150f7984 */ /* 0x000fe80000000000 */
[----:B------:R-:W0:Y:S04]  /*2bf0*/  LDS.U8 R10, [R23+0x800] ;  /* 0x00080000170a7984 */ /* 0x000e280000000000 */
[----:B------:R-:W1:Y:S04]  /*2c00*/  LDS.U8 R14, [R23+0x808] ;  /* 0x00080800170e7984 */ /* 0x000e680000000000 */
[----:B------:R-:W2:Y:S04]  /*2c10*/  LDS.U8 R162, [R23+0x1000] ;  /* 0x0010000017a27984 */ /* 0x000ea80000000000 */
[----:B------:R-:W3:Y:S04]  /*2c20*/  LDS.U8 R174, [R23+0x1008] ;  /* 0x0010080017ae7984 */ /* 0x000ee80000000000 */
[----:B------:R-:W4:Y:S04]  /*2c30*/  LDS.U8 R12, [R161+0x800] ;  /* 0x00080000a10c7984 */ /* 0x000f280000000000 */
[----:B------:R-:W4:Y:S04]  /*2c40*/  LDS.U8 R20, [R161+0x808] ;  /* 0x00080800a1147984 */ /* 0x000f280000000000 */
[----:B------:R-:W4:Y:S04]  /*2c50*/  LDS.U8 R168, [R161+0x1000] ;  /* 0x00100000a1a87984 */ /* 0x000f280000000000 */
[----:B------:R-:W4:Y:S04]  /*2c60*/  LDS.U8 R176, [R161+0x1008] ;  /* 0x00100800a1b07984 */ /* 0x000f280000000000 */
[----:B------:R-:W4:Y:S04]  /*2c70*/  LDS.U8 R160, [R163+0x800] ;  /* 0x00080000a3a07984 */ /* 0x000f280000000000 */
[----:B------:R-:W4:Y:S04]  /*2c80*/  LDS.U8 R22, [R163+0x808] ;  /* 0x00080800a3167984 */ /* 0x000f280000000000 */
[----:B------:R-:W4:Y:S01]  /*2c90*/  LDS.U8 R170, [R163+0x1000] ;  /* 0x00100000a3aa7984 */ /* 0x000f220000000000 */
[----:B0-----:R-:W-:-:S03]  /*2ca0*/  PRMT R9, R10, 0x7604, R9 ;  /* 0x000076040a097816 */ /* 0x001fc60000000009 */
[----:B------:R-:W0:Y:S01]  /*2cb0*/  LDS.U8 R178, [R163+0x1008] ;  /* 0x00100800a3b27984 */ /* 0x000e220000000000 */
[----:B-1----:R-:W-:Y:S02]  /*2cc0*/  PRMT R11, R14, 0x7604, R11 ;  /* 0x000076040e0b7816 */ /* 0x002fe4000000000b */
[----:B--2---:R-:W-:Y:S02]  /*2cd0*/  PRMT R13, R162, 0x7604, R13 ;  /* 0x00007604a20d7816 */ /* 0x004fe4000000000d */
[----:B---3--:R-:W-:Y:S02]  /*2ce0*/  PRMT R15, R174, 0x7604, R15 ;  /* 0x00007604ae0f7816 */ /* 0x008fe4000000000f */
[----:B----4-:R-:W-:Y:S02]  /*2cf0*/  PRMT R9, R12, 0x7054, R9 ;  /* 0x000070540c097816 */ /* 0x010fe40000000009 */
[----:B------:R-:W-:Y:S02]  /*2d00*/  PRMT R11, R20, 0x7054, R11 ;  /* 0x00007054140b7816 */ /* 0x000fe4000000000b */
[----:B------:R-:W-:-:S02]  /*2d10*/  PRMT R13, R168, 0x7054, R13 ;  /* 0x00007054a80d7816 */ /* 0x000fc4000000000d */
[----:B------:R-:W-:Y:S02]  /*2d20*/  PRMT R15, R176, 0x7054, R15 ;  /* 0x00007054b00f7816 */ /* 0x000fe4000000000f */
[----:B------:R-:W-:Y:S02]  /*2d30*/  PRMT R160, R160, 0x654, R9 ;  /* 0x00000654a0a07816 */ /* 0x000fe40000000009 */
[----:B------:R-:W-:Y:S02]  /*2d40*/  PRMT R161, R22, 0x654, R11 ;  /* 0x0000065416a17816 */ /* 0x000fe4000000000b */
[----:B------:R-:W-:Y:S02]  /*2d50*/  PRMT R162, R170, 0x654, R13 ;  /* 0x00000654aaa27816 */ /* 0x000fe4000000000d */
[----:B0-----:R-:W-:Y:S01]  /*2d60*/  PRMT R163, R178, 0x654, R15 ;  /* 0x00000654b2a37816 */ /* 0x001fe2000000000f */
[----:B------:R-:W-:Y:S01]  /*2d70*/  UIADD3 UR4, UR6, 0x6, URZ ;  /* 0x0000000606047890 */ /* 0x000fe2000fffe03f */
[----:B------:R-:W-:Y:S01]  /*2d80*/  WARPGROUP.ARRIVE ;  /* 0x00000000000079c5 */ /* 0x000fe20000000000 */
[----:B------:R-:W-:Y:S01]  /*2d90*/  UMOV UR11, 0x40000040 ;  /* 0x40000040000b7882 */ /* 0x000fe20000000000 */
[C---:B------:R-:W-:Y:S01]  /*2da0*/  ISETP.GT.AND P1, PT, R8.reuse, 0x2, PT ;  /* 0x000000020800780c */ /* 0x040fe20003f24270 */
[----:B------:R-:W-:-:S03]  /*2db0*/  VIADD R8, R8, 0xffffffff ;  /* 0xffffffff08087836 */ /* 0x000fc60000000000 */
[----:B------:R-:W-:Y:S01]  /*2dc0*/  UMOV UR10, UR4 ;  /* 0x00000004000a7c82 */ /* 0x000fe20008000000 */
[----:B------:R-:W-:Y:S01]  /*2dd0*/  R2UR UR4, R3 ;  /* 0x00000000030472ca */ /* 0x000fe200000e0000 */
[----:B------:R-:W-:Y:S03]  /*2de0*/  IGMMA.64x256x32.S8.S8 R24, R156, gdesc[UR8], R24, gsb0 ;  /* 0x066000089c187df1 */ /* 0x000fe60008041018 */
[----:B------:R-:W-:-:S04]  /*2df0*/  WARPGROUP.DEPBAR.LE gsb0, 0x0 ;  /* 0x00008000000079c5 */ /* 0x000fc80000010000 */
[----:B------:R-:W-:Y:S07]  /*2e00*/  @P1 BRA `(.L_x_34) ;  /* 0xfffffff400141947 */ /* 0x000fee000383ffff */
.L_x_26:
[----:B------:R-:W-:Y:S01]  /*2e10*/  IMAD.MOV.U32 R9, RZ, RZ, 0x40000040 ;  /* 0x40000040ff097424 */ /* 0x000fe200078e00ff */
[----:B------:R-:W-:Y:S01]  /*2e20*/  LEA R8, R3, UR7, 0xb ;  /* 0x0000000703087c11 */ /* 0x000fe2000f8e58ff */
[----:B------:R-:W-:Y:S01]  /*2e30*/  WARPGROUP.ARRIVE ;  /* 0x00000000000079c5 */ /* 0x000fe20000000000 */
[----:B------:R-:W-:Y:S01]  /*2e40*/  IADD3 R23, R0, R172, R5 ;  /* 0x000000ac00177210 */ /* 0x000fe20007ffe005 */
[----:B------:R-:W-:Y:S01]  /*2e50*/  IMAD.MOV.U32 R5, RZ, RZ, 0x40000040 ;  /* 0x40000040ff057424 */ /* 0x000fe200078e00ff */
[----:B------:R-:W-:Y:S02]  /*2e60*/  R2UR UR6, R8 ;  /* 0x00000000080672ca */ /* 0x000fe400000e0000 */
[----:B------:R-:W-:-:S13]  /*2e70*/  R2UR UR7, R9 ;  /* 0x00000000090772ca */ /* 0x000fda00000e0000 */
[----:B------:R-:W-:Y:S01]  /*2e80*/  IGMMA.64x256x32.S8.S8 R24, R160, gdesc[UR4], R24, gsb0 ;  /* 0x06600004a0187df1 */ /* 0x000fe20008041018 */
[----:B------:R-:W-:Y:S02]  /*2e90*/  R2UR UR7, R5 ;  /* 0x00000000050772ca */ /* 0x000fe400000e0000 */
[----:B------:R-:W-:Y:S02]  /*2ea0*/  WARPGROUP.DEPBAR.LE gsb0, 0x0 ;  /* 0x00008000000079c5 */ /* 0x000fe40000010000 */
[--C-:B------:R-:W-:Y:S01]  /*2eb0*/  IMAD.IADD R161, R4, 0x1, R23.reuse ;  /* 0x0000000104a17824 */ /* 0x100fe200078e0217 */
[----:B------:R-:W-:Y:S01]  /*2ec0*/  LDS.U8 R3, [R23+0x1800] ;  /* 0x0018000017037984 */ /* 0x000fe20000000000 */
[----:B------:R-:W-:-:S03]  /*2ed0*/  IMAD.IADD R163, R6, 0x1, R23 ;  /* 0x0000000106a37824 */ /* 0x000fc600078e0217 */
[----:B------:R-:W-:Y:S01]  /*2ee0*/  LDS.U8 R11, [R23+0x1808] ;  /* 0x00180800170b7984 */ /* 0x000fe20000000000 */
[----:B------:R-:W-:Y:S02]  /*2ef0*/  IMAD.IADD R167, R4, 0x1, R163 ;  /* 0x0000000104a77824 */ /* 0x000fe400078e02a3 */
[----:B------:R-:W-:Y:S01]  /*2f00*/  VIADD R4, R8, 0x2 ;  /* 0x0000000208047836 */ /* 0x000fe20000000000 */
[----:B------:R-:W-:Y:S04]  /*2f10*/  LDS.U8 R13, [R23+0x2000] ;  /* 0x00200000170d7984 */ /* 0x000fe80000000000 */
[----:B------:R-:W-:Y:S01]  /*2f20*/  LDS.U8 R21, [R23+0x2008] ;  /* 0x0020080017157984 */ /* 0x000fe20000000000 */
[----:B------:R-:W-:-:S03]  /*2f30*/  R2UR UR6, R4 ;  /* 0x00000000040672ca */ /* 0x000fc600000e0000 */
        /* <DEDUP_REMOVED lines=23> */
[----:B0-----:R-:W-:-:S04]  /*30b0*/  PRMT R159, R166, 0x654, R21 ;  /* 0x00000654a69f7816 */ /* 0x001fc80000000015 */
[----:B------:R-:W-:-:S06]  /*30c0*/  WARPGROUP.ARRIVE ;  /* 0x00000000000079c5 */ /* 0x000fcc0000000000 */
[----:B------:R-:W-:Y:S03]  /*30d0*/  IGMMA.64x256x32.S8.S8 R24, R156, gdesc[UR4], R24, gsb0 ;  /* 0x066000049c187df1 */ /* 0x000fe60008041018 */
[----:B------:R-:W-:Y:S02]  /*30e0*/  WARPGROUP.DEPBAR.LE gsb0, 0x0 ;  /* 0x00008000000079c5 */ /* 0x000fe40000010000 */
[----:B------:R-:W-:Y:S04]  /*30f0*/  LDS.U8 R3, [R23+0x2800] ;  /* 0x0028000017037984 */ /* 0x000fe80000000000 */
[----:B------:R-:W-:Y:S04]  /*3100*/  LDS.U8 R5, [R23+0x2808] ;  /* 0x0028080017057984 */ /* 0x000fe80000000000 */
        /* <DEDUP_REMOVED lines=26> */
[----:B------:R-:W-:Y:S06]  /*32b0*/  @!P0 BRA `(.L_x_35) ;  /* 0x0000000000048947 */ /* 0x000fec0003800000 */
[----:B------:R-:W-:Y:S01]  /*32c0*/  BPT.TRAP 0x1 ;  /* 0x000000040000795c */ /* 0x000fe20000300000 */
.L_x_35:
[----:B------:R-:W-:Y:S01]  /*32d0*/  IMAD R7, R7, 0x8, R0 ;  /* 0x0000000807077824 */ /* 0x000fe200078e0200 */
[----:B------:R-:W-:-:S03]  /*32e0*/  ISETP.GT.U32.AND P1, PT, R19, 0x1, PT ;  /* 0x000000011300780c */ /* 0x000fc60003f24070 */
[----:B------:R-:W-:-:S05]  /*32f0*/  VIADD R7, R7, 0x20 ;  /* 0x0000002007077836 */ /* 0x000fca0000000000 */
[----:B------:R-:W-:-:S04]  /*3300*/  PRMT R7, RZ, 0x654, R7 ;  /* 0x00000654ff077816 */ /* 0x000fc80000000007 */
[----:B------:R0:W-:Y:S01]  /*3310*/  SYNCS.ARRIVE.TRANS64.RED.A1T0 RZ, [R7+URZ], RZ ;  /* 0x000000ff07ff79a7 */ /* 0x0001e2000810043f */
[----:B------:R-:W-:Y:S05]  /*3320*/  @P1 BRA `(.L_x_36) ;  /* 0x0000000000041947 */ /* 0x000fea0003800000 */
[----:B------:R-:W-:Y:S01]  /*3330*/  BPT.TRAP 0x1 ;  /* 0x000000040000795c */ /* 0x000fe20000300000 */
.L_x_36:
[C---:B------:R-:W-:Y:S01]  /*3340*/  VIADD R4, R8.reuse, 0x4 ;  /* 0x0000000408047836 */ /* 0x040fe20000000000 */
[----:B------:R-:W-:Y:S01]  /*3350*/  WARPGROUP.ARRIVE ;  /* 0x00000000000079c5 */ /* 0x000fe20000000000 */
[----:B------:R-:W-:Y:S02]  /*3360*/  IMAD.MOV.U32 R5, RZ, RZ, 0x40000040 ;  /* 0x40000040ff057424 */ /* 0x000fe400078e00ff */
[----:B------:R-:W-:Y:S01]  /*3370*/  VIADD R8, R8, 0x6 ;  /* 0x0000000608087836 */ /* 0x000fe20000000000 */
[----:B------:R-:W-:Y:S01]  /*3380*/  R2UR UR6, R4 ;  /* 0x00000000040672ca */ /* 0x000fe200000e0000 */
[----:B------:R-:W-:Y:S01]  /*3390*/  IMAD.MOV.U32 R9, RZ, RZ, 0x40000040 ;  /* 0x40000040ff097424 */ /* 0x000fe200078e00ff */
[----:B------:R-:W-:-:S13]  /*33a0*/  R2UR UR7, R5 ;  /* 0x00000000050772ca */ /* 0x000fda00000e0000 */
[----:B------:R-:W-:Y:S01]  /*33b0*/  IGMMA.64x256x32.S8.S8 R24, R156, gdesc[UR4], R24, gsb0 ;  /* 0x066000049c187df1 */ /* 0x000fe20008041018 */
[----:B------:R-:W-:Y:S02]  /*33c0*/  R2UR UR6, R8 ;  /* 0x00000000080672ca */ /* 0x000fe400000e0000 */
[----:B------:R-:W-:Y:S01]  /*33d0*/  R2UR UR7, R9 ;  /* 0x00000000090772ca */ /* 0x000fe200000e0000 */
[----:B------:R-:W-:Y:S02]  /*33e0*/  WARPGROUP.DEPBAR.LE gsb0, 0x0 ;  /* 0x00008000000079c5 */ /* 0x000fe40000010000 */
[----:B------:R-:W-:Y:S04]  /*33f0*/  LDS.U8 R3, [R23+0x3800] ;  /* 0x0038000017037984 */ /* 0x000fe80000000000 */
[----:B------:R-:W-:Y:S04]  /*3400*/  LDS.U8 R5, [R23+0x3808] ;  /* 0x0038080017057984 */ /* 0x000fe80000000000 */
[----:B0-----:R-:W-:Y:S04]  /*3410*/  LDS.U8 R7, [R23+0x4000] ;  /* 0x0040000017077984 */ /* 0x001fe80000000000 */
        /* <DEDUP_REMOVED lines=28> */
.L_x_22:
[----:B------:R-:W-:Y:S05]  /*35e0*/  @!P0 BRA `(.L_x_37) ;  /* 0x0000000000048947 */ /* 0x000fea0003800000 */
[----:B------:R-:W-:Y:S01]  /*35f0*/  BPT.TRAP 0x1 ;  /* 0x000000040000795c */ /* 0x000fe20000300000 */
.L_x_37:
[----:B------:R-:W-:Y:S01]  /*3600*/  UIADD3 UR39, UR40, UR39, URZ ;  /* 0x0000002728277290 */ /* 0x000fe2000fffe03f */
[----:B------:R-:W-:-:S03]  /*3610*/  ISETP.GT.U32.AND P0, PT, R19, 0x1, PT ;  /* 0x000000011300780c */ /* 0x000fc60003f04070 */
[----:B------:R-:W-:-:S04]  /*3620*/  ULEA UR4, UR39, 0xfffffff8, 0x3 ;  /* 0xfffffff827047891 */ /* 0x000fc8000f8e183f */
[----:B------:R-:W-:-:S06]  /*3630*/  ULOP3.LUT UR4, UR4, 0x18, URZ, 0xc0, !UPT ;  /* 0x0000001804047892 */ /* 0x000fcc000f8ec03f */
[----:B------:R-:W-:-:S05]  /*3640*/  IMAD.U32 R3, RZ, RZ, UR4 ;  /* 0x00000004ff037e24 */ /* 0x000fca000f8e00ff */
[----:B------:R-:W-:-:S04]  /*3650*/  IADD3 R0, R0, 0x20, R3 ;  /* 0x0000002000007810 */ /* 0x000fc80007ffe003 */
[----:B------:R-:W-:-:S04]  /*3660*/  PRMT R0, RZ, 0x654, R0 ;  /* 0x00000654ff007816 */ /* 0x000fc80000000000 */
[----:B------:R0:W-:Y:S01]  /*3670*/  SYNCS.ARRIVE.TRANS64.RED.A1T0 RZ, [R0+URZ], RZ ;  /* 0x000000ff00ff79a7 */ /* 0x0001e2000810043f */
[----:B------:R-:W-:Y:S05]  /*3680*/  @P0 BRA `(.L_x_38) ;  /* 0x0000000000040947 */ /* 0x000fea0003800000 */
[----:B------:R-:W-:Y:S01]  /*3690*/  BPT.TRAP 0x1 ;  /* 0x000000040000795c */ /* 0x000fe20000300000 */
.L_x_38:
[----:B------:R-:W1:Y:S01]  /*36a0*/  LDC R9, c[0x0][0x288] ;  /* 0x0000a200ff097b82 */ /* 0x000e620000000800 */
[--C-:B0-----:R-:W-:Y:S01]  /*36b0*/  SHF.R.U32.HI R0, RZ, 0x2, R18.reuse ;  /* 0x00000002ff007819 */ /* 0x101fe20000011612 */
[----:B------:R-:W-:Y:S01]  /*36c0*/  USHF.R.U32.HI UR4, URZ, 0x2, UR39 ;  /* 0x000000023f047899 */ /* 0x000fe20008011627 */
[----:B------:R-:W-:Y:S01]  /*36d0*/  SHF.R.U32.HI R4, RZ, 0x7, R18 ;  /* 0x00000007ff047819 */ /* 0x000fe20000011612 */
[----:B------:R-:W-:Y:S01]  /*36e0*/  ULDC UR8, c[0x0][0x284] ;  /* 0x0000a10000087ab9 */ /* 0x000fe20000000800 */
[----:B------:R-:W-:Y:S01]  /*36f0*/  LOP3.LUT R3, R18, 0x60, RZ, 0xc0, !PT ;  /* 0x0000006012037812 */ /* 0x000fe200078ec0ff */
[----:B------:R-:W-:Y:S01]  /*3700*/  ULOP3.LUT UR4, UR4, 0x1, URZ, 0xc0, !UPT ;  /* 0x0000000104047892 */ /* 0x000fe2000f8ec03f */
[----:B------:R-:W-:Y:S01]  /*3710*/  LOP3.LUT R7, R0, 0x7, RZ, 0xc0, !PT ;  /* 0x0000000700077812 */ /* 0x000fe200078ec0ff */
[----:B------:R-:W-:Y:S01]  /*3720*/  UISETP.GT.U32.AND UP1, UPT, UR39, 0x3, UPT ;  /* 0x000000032700788c */ /* 0x000fe2000bf24070 */
[----:B------:R-:W-:Y:S01]  /*3730*/  LOP3.LUT R0, R4, 0x1, RZ, 0xc0, !PT ;  /* 0x0000000104007812 */ /* 0x000fe200078ec0ff */
[----:B------:R-:W-:Y:S01]  /*3740*/  IMAD.SHL.U32 R4, R18, 0x2, RZ ;  /* 0x0000000212047824 */ /* 0x000fe200078e00ff */
[----:B------:R-:W-:Y:S01]  /*3750*/  SHF.R.U32.HI R6, RZ, 0x1, R3 ;  /* 0x00000001ff067819 */ /* 0x000fe20000011603 */
[----:B------:R-:W-:Y:S01]  /*3760*/  UISETP.NE.U32.AND UP0, UPT, UR4, 0x1, UPT ;  /* 0x000000010400788c */ /* 0x000fe2000bf05070 */
[----:B------:R-:W-:Y:S01]  /*3770*/  SHF.R.S32.HI R14, RZ, 0x1f, R152 ;  /* 0x0000001fff0e7819 */ /* 0x000fe20000011498 */
[----:B------:R-:W-:Y:S01]  /*3780*/  IMAD.SHL.U32 R8, R0, 0x40, RZ ;  /* 0x0000004000087824 */ /* 0x000fe200078e00ff */
[--C-:B------:R-:W-:Y:S01]  /*3790*/  IADD3 R5, RZ, -R6, -R7.reuse ;  /* 0x80000006ff057210 */ /* 0x100fe20007ffe807 */
[----:B------:R-:W-:Y:S01]  /*37a0*/  ULDC.64 UR6, c[0x0][0x5d0] ;  /* 0x0001740000067ab9 */ /* 0x000fe20000000a00 */
[----:B------:R-:W-:Y:S01]  /*37b0*/  LOP3.LUT R4, R4, 0x6, RZ, 0xc0, !PT ;  /* 0x0000000604047812 */ /* 0x000fe200078ec0ff */
[----:B------:R-:W-:Y:S01]  /*37c0*/  UISETP.LT.U32.AND UP1, UPT, UR40, 0x4, UP1 ;  /* 0x000000042800788c */ /* 0x000fe20008f21070 */
[----:B------:R-:W-:Y:S01]  /*37d0*/  LOP3.LUT R3, R8, 0x40, R7, 0xe2, !PT ;  /* 0x0000004008037812 */ /* 0x000fe200078ee207 */
[----:B------:R-:W-:Y:S01]  /*37e0*/  IMAD R7, R0, -0x40, R5 ;  /* 0xffffffc000077824 */ /* 0x000fe200078e0205 */
[----:B------:R-:W-:Y:S01]  /*37f0*/  LOP3.LUT R0, R18, 0x3, RZ, 0xc0, !PT ;  /* 0x0000000312007812 */ /* 0x000fe200078ec0ff */
[----:B------:R-:W-:Y:S01]  /*3800*/  UISETP.GT.U32.AND UP0, UPT, UR40, 0x3, !UP0 ;  /* 0x000000032800788c */ /* 0x000fe2000c704070 */
[----:B------:R-:W-:Y:S01]  /*3810*/  PRMT R8, R4, 0x6540, R153 ;  /* 0x0000654004087816 */ /* 0x000fe20000000099 */
[----:B------:R-:W-:Y:S01]  /*3820*/  IMAD.SHL.U32 R153, R153, 0x100, RZ ;  /* 0x0000010099997824 */ /* 0x000fe200078e00ff */
[----:B------:R-:W-:Y:S01]  /*3830*/  USEL UR5, URZ, 0x1, !UP1 ;  /* 0x000000013f057887 */ /* 0x000fe2000c800000 */
[----:B-1----:R-:W-:Y:S01]  /*3840*/  IMAD R12, R0, -0x2, R9 ;  /* 0xfffffffe000c7824 */ /* 0x002fe200078e0209 */
[----:B------:R-:W-:Y:S01]  /*3850*/  USEL UR4, URZ, 0x1, !UP0 ;  /* 0x000000013f047887 */ /* 0x000fe2000c000000 */
[----:B------:R-:W-:Y:S01]  /*3860*/  IMAD.SHL.U32 R0, R154, 0x80, RZ ;  /* 0x000000809a007824 */ /* 0x000fe200078e00ff */
[----:B------:R-:W-:Y:S01]  /*3870*/  ISETP.GE.AND P0, PT, R153, R9, PT ;  /* 0x000000099900720c */ /* 0x000fe20003f06270 */
[----:B------:R-:W-:Y:S01]  /*3880*/  IMAD R5, R14, UR6, RZ ;  /* 0x000000060e057c24 */ /* 0x000fe2000f8e02ff */
[--C-:B------:R-:W-:Y:S01]  /*3890*/  SHF.R.S32.HI R9, RZ, 0x1f, R8.reuse ;  /* 0x0000001fff097819 */ /* 0x100fe20000011408 */
[----:B------:R-:W-:Y:S01]  /*38a0*/  IMAD.WIDE R10, R154, 0x80, RZ ;  /* 0x000000809a0a7825 */ /* 0x000fe200078e02ff */
[C---:B------:R-:W-:Y:S01]  /*38b0*/  ISETP.GE.OR P0, PT, R0.reuse, UR8, P0 ;  /* 0x0000000800007c0c */ /* 0x040fe20008706670 */
[----:B------:R-:W-:Y:S01]  /*38c0*/  ULOP3.LUT UR39, UR39, 0x3, URZ, 0xc0, !UPT ;  /* 0x0000000327277892 */ /* 0x000fe2000f8ec03f */
[----:B------:R-:W-:Y:S01]  /*38d0*/  IADD3 R158, -R0, UR8, R7 ;  /* 0x00000008009e7c10 */ /* 0x000fe2000fffe107 */
[C---:B------:R-:W-:Y:S01]  /*38e0*/  IMAD R13, R152.reuse, UR7, R5 ;  /* 0x00000007980d7c24 */ /* 0x040fe2000f8e0205 */
[----:B------:R-:W-:Y:S01]  /*38f0*/  ULOP3.LUT UR38, UR4, UR38, UR5, 0x96, !UPT ;  /* 0x0000002604267292 */ /* 0x000fe2000f8e9605 */
[----:B------:R-:W-:Y:S01]  /*3900*/  IMAD.WIDE.U32 R4, R152, UR6, R8 ;  /* 0x0000000698047c25 */ /* 0x000fe2000f8e0008 */
[----:B------:R-:W-:-:S03]  /*3910*/  LOP3.LUT R159, R10, R3, R6, 0xfe, !PT ;  /* 0x000000030a9f7212 */ /* 0x000fc600078efe06 */
[----:B------:R-:W-:Y:S02]  /*3920*/  IMAD.IADD R5, R5, 0x1, R13 ;  /* 0x0000000105057824 */ /* 0x000fe400078e020d */
[----:B------:R-:W-:Y:S02]  /*3930*/  IMAD.IADD R0, R12, 0x1, -R153 ;  /* 0x000000010c007824 */ /* 0x000fe400078e0a99 */
[----:B------:R-:W-:Y:S01]  /*3940*/  IMAD.MOV.U32 R154, RZ, RZ, -0x1 ;  /* 0xffffffffff9a7424 */ /* 0x000fe200078e00ff */
[----:B------:R-:W-:Y:S06]  /*3950*/  @P0 BRA `(.L_x_39) ;  /* 0x0000006000a00947 */ /* 0x000fec0003800000 */
[----:B------:R-:W0:Y:S01]  /*3960*/  LDC.64 R12, c[0x0][0x5c8] ;  /* 0x00017200ff0c7b82 */ /* 0x000e220000000a00 */
[----:B------:R-:W-:Y:S01]  /*3970*/  ULDC.64 UR4, c[0x0][0x5c0] ;  /* 0x0001700000047ab9 */ /* 0x000fe20000000a00 */
[----:B------:R-:W-:Y:S01]  /*3980*/  BSSY B0, `(.L_x_39) ;  /* 0x0000625000007945 */ /* 0x000fe20003800000 */
[-C--:B0-----:R-:W-:Y:S02]  /*3990*/  IMAD R6, R11, R12.reuse, RZ ;  /* 0x0000000c0b067224 */ /* 0x081fe400078e02ff */
[----:B------:R-:W-:-:S04]  /*39a0*/  IMAD.WIDE.U32 R4, R159, R12, R4 ;  /* 0x0000000c9f047225 */ /* 0x000fc800078e0004 */
[----:B------:R-:W-:Y:S01]  /*39b0*/  IMAD R3, R159, R13, R6 ;  /* 0x0000000d9f037224 */ /* 0x000fe200078e0206 */
[----:B------:R-:W-:-:S03]  /*39c0*/  IADD3 R4, P0, R4, UR4, RZ ;  /* 0x0000000404047c10 */ /* 0x000fc6000ff1e0ff */
[----:B------:R-:W-:Y:S01]  /*39d0*/  IMAD.IADD R3, R5, 0x1, R3 ;  /* 0x0000000105037824 */ /* 0x000fe200078e0203 */
[----:B------:R-:W-:-:S04]  /*39e0*/  LEA R6, P1, R12, R4, 0x3 ;  /* 0x000000040c067211 */ /* 0x000fc800078218ff */
[----:B------:R-:W-:Y:S02]  /*39f0*/  IADD3.X R5, R3, UR5, RZ, P0, !PT ;  /* 0x0000000503057c10 */ /* 0x000fe400087fe4ff */
[----:B-----5:R-:W-:Y:S02]  /*3a00*/  ISETP.NE.AND P0, PT, R164, RZ, PT ;  /* 0x000000ffa400720c */ /* 0x020fe40003f05270 */
[----:B------:R-:W-:-:S11]  /*3a10*/  LEA.HI.X R7, R12, R5, R13, 0x3, P1 ;  /* 0x000000050c077211 */ /* 0x000fd600008f1c0d */
[----:B------:R-:W-:Y:S05]  /*3a20*/  @!P0 BRA `(.L_x_40) ;  /* 0x0000004800608947 */ /* 0x000fea0003800000 */
[----:B------:R-:W0:Y:S01]  /*3a30*/  LDC.64 R22, c[0x0][0x5b0] ;  /* 0x00016c00ff167b82 */ /* 0x000e220000000a00 */
[----:B------:R-:W-:Y:S01]  /*3a40*/  ULDC.64 UR4, c[0x0][0x5b8] ;  /* 0x00016e0000047ab9 */ /* 0x000fe20000000a00 */
[----:B------:R-:W-:Y:S01]  /*3a50*/  ISETP.GE.AND P1, PT, R158, 0x1, PT ;  /* 0x000000019e00780c */ /* 0x000fe20003f26270 */
[----:B------:R-:W-:Y:S01]  /*3a60*/  IMAD R3, R14, UR4, RZ ;  /* 0x000000040e037c24 */ /* 0x000fe2000f8e02ff */
[----:B------:R-:W-:Y:S01]  /*3a70*/  BSSY B1, `(.L_x_41) ;  /* 0x000000e000017945 */ /* 0x000fe20003800000 */
[----:B------:R-:W-:Y:S01]  /*3a80*/  IMAD.WIDE.U32 R20, R152, UR4, R8 ;  /* 0x0000000498147c25 */ /* 0x000fe2000f8e0008 */
[----:B------:R-:W-:Y:S02]  /*3a90*/  ISETP.LT.OR P5, PT, R0, 0x1, !P1 ;  /* 0x000000010000780c */ /* 0x000fe40004fa1670 */
[----:B------:R-:W1:Y:S01]  /*3aa0*/  LDC.64 R156, c[0x0][0x5a8] ;  /* 0x00016a00ff9c7b82 */ /* 0x000e620000000a00 */
[----:B------:R-:W-:Y:S02]  /*3ab0*/  IMAD R3, R152, UR5, R3 ;  /* 0x0000000598037c24 */ /* 0x000fe4000f8e0203 */
[----:B------:R-:W-:-:S02]  /*3ac0*/  IMAD.MOV.U32 R14, RZ, RZ, R20 ;  /* 0x000000ffff0e7224 */ /* 0x000fc400078e0014 */
[----:B------:R-:W-:Y:S02]  /*3ad0*/  IMAD.IADD R15, R21, 0x1, R3 ;  /* 0x00000001150f7824 */ /* 0x000fe400078e0203 */
[-C--:B0-----:R-:W-:Y:S02]  /*3ae0*/  IMAD R10, R11, R22.reuse, RZ ;  /* 0x000000160b0a7224 */ /* 0x081fe400078e02ff */
[----:B------:R-:W-:-:S04]  /*3af0*/  IMAD.WIDE.U32 R8, R159, R22, R14 ;  /* 0x000000169f087225 */ /* 0x000fc800078e000e */
[----:B------:R-:W-:Y:S01]  /*3b00*/  IMAD R13, R159, R23, R10 ;  /* 0x000000179f0d7224 */ /* 0x000fe200078e020a */
[----:B-1----:R-:W-:-:S04]  /*3b10*/  IADD3 R8, P0, R8, R156, RZ ;  /* 0x0000009c08087210 */ /* 0x002fc80007f1e0ff */
[----:B------:R-:W-:Y:S01]  /*3b20*/  IADD3.X R9, R157, R9, R13, P0, !PT ;  /* 0x000000099d097210 */ /* 0x000fe200007fe40d */
[----:B------:R-:W-:Y:S08]  /*3b30*/  @P5 BRA `(.L_x_42) ;  /* 0x0000000000045947 */ /* 0x000ff00003800000 */
[----:B------:R0:W5:Y:S02]  /*3b40*/  LDG.E.U8 R165, desc[UR36][R8.64] ;  /* 0x0000002408a57981 */ /* 0x000164000c1e1100 */
.L_x_42:
[----:B------:R-:W-:Y:S05]  /*3b50*/  BSYNC B1 ;  /* 0x0000000000017941 */ /* 0x000fea0003800000 */
.L_x_41:
[----:B-----5:R-:W-:Y:S01]  /*3b60*/  LOP3.LUT R3, R165, 0xffff, RZ, 0xc0, !PT ;  /* 0x0000ffffa5037812 */ /* 0x020fe200078ec0ff */
[----:B------:R-:W-:Y:S01]  /*3b70*/  IMAD.SHL.U32 R10, R22, 0x8, RZ ;  /* 0x00000008160a7824 */ /* 0x000fe200078e00ff */
[----:B------:R-:W-:Y:S01]  /*3b80*/  ISETP.LT.OR P2, PT, R0, 0x2, !P1 ;  /* 0x000000020000780c */ /* 0x000fe20004f41670 */
[----:B------:R-:W-:Y:S01]  /*3b90*/  BSSY B1, `(.L_x_43) ;  /* 0x000000e000017945 */ /* 0x000fe20003800000 */
[----:B------:R-:W-:Y:S02]  /*3ba0*/  PRMT R3, R3, 0x8880, RZ ;  /* 0x0000888003037816 */ /* 0x000fe400000000ff */
[----:B------:R-:W-:Y:S02]  /*3bb0*/  SHF.L.U64.HI R11, R22, 0x3, R23 ;  /* 0x00000003160b7819 */ /* 0x000fe40000010217 */
[----:B------:R-:W-:Y:S01]  /*3bc0*/  ISETP.GE.AND P0, PT, R158, 0x9, PT ;  /* 0x000000099e00780c */ /* 0x000fe20003f06270 */
[----:B------:R-:W-:Y:S02]  /*3bd0*/  IMAD R12, R3, R164, RZ ;  /* 0x000000a4030c7224 */ /* 0x000fe400078e02ff */
[----:B------:R-:W-:-:S04]  /*3be0*/  IMAD.WIDE.U32 R10, R159, R22, R10 ;  /* 0x000000169f0a7225 */ /* 0x000fc800078e000a */
[----:B------:R-:W-:Y:S01]  /*3bf0*/  @!P5 IMAD R3, R24, R155, R12 ;  /* 0x0000009b1803d224 */ /* 0x000fe200078e020c */
[----:B------:R-:W-:Y:S01]  /*3c00*/  IADD3 R10, P3, P4, R20, R156, R10 ;  /* 0x0000009c140a7210 */ /* 0x000fe20007c7e00a */
[----:B------:R-:W-:-:S03]  /*3c10*/  IMAD.IADD R13, R13, 0x1, R11 ;  /* 0x000000010d0d7824 */ /* 0x000fc600078e020b */
[----:B------:R1:W-:Y:S01]  /*3c20*/  @!P5 STG.E.U8 desc[UR36][R4.64], R3 ;  /* 0x000000030400d986 */ /* 0x0003e2000c101124 */
[----:B------:R-:W-:Y:S08]  /*3c30*/  @P2 BRA `(.L_x_44) ;  /* 0x00000000000c2947 */ /* 0x000ff00003800000 */
[----:B------:R-:W1:Y:S02]  /*3c40*/  LDG.E.U8 R165, desc[UR36][R8.64+0x1] ;  /* 0x0000012408a57981 */ /* 0x000e64000c1e1100 */
[----:B-1----:R-:W-:-:S05]  /*3c50*/  PRMT R3, R165, 0x8880, RZ ;  /* 0x00008880a5037816 */ /* 0x002fca00000000ff */
[----:B------:R-:W-:-:S07]  /*3c60*/  IMAD R12, R3, R164, RZ ;  /* 0x000000a4030c7224 */ /* 0x000fce00078e02ff */
.L_x_44:
[----:B------:R-:W-:Y:S05]  /*3c70*/  BSYNC B1 ;  /* 0x0000000000017941 */ /* 0x000fea0003800000 */
.L_x_43:
[C---:B------:R-:W-:Y:S01]  /*3c80*/  ISETP.LT.OR P5, PT, R0.reuse, 0x1, !P0 ;  /* 0x000000010000780c */ /* 0x040fe200047a1670 */
[----:B------:R-:W-:Y:S01]  /*3c90*/  @!P2 IMAD R25, R25, R155, R12 ;  /* 0x0000009b1919a224 */ /* 0x000fe200078e020c */
[----:B------:R-:W-:Y:S01]  /*3ca0*/  BSSY B1, `(.L_x_45) ;  /* 0x000000a000017945 */ /* 0x000fe20003800000 */
[----:B------:R-:W-:Y:S02]  /*3cb0*/  IADD3.X R11, R15, R157, R13, P3, P4 ;  /* 0x0000009d0f0b7210 */ /* 0x000fe40001fe840d */
[C---:B------:R-:W-:Y:S01]  /*3cc0*/  ISETP.LT.OR P3, PT, R0.reuse, 0x2, !P0 ;  /* 0x000000020000780c */ /* 0x040fe20004761670 */
[----:B------:R2:W-:Y:S01]  /*3cd0*/  @!P2 STG.E.U8 desc[UR36][R4.64+0x1], R25 ;  /* 0x000001190400a986 */ /* 0x0005e2000c101124 */
[C---:B------:R-:W-:Y:S02]  /*3ce0*/  ISETP.LT.OR P4, PT, R0.reuse, 0x9, !P1 ;  /* 0x000000090000780c */ /* 0x040fe40004f81670 */
[----:B------:R-:W-:-:S04]  /*3cf0*/  ISETP.LT.OR P2, PT, R0, 0xa, !P1 ;  /* 0x0000000a0000780c */ /* 0x000fc80004f41670 */
[----:B------:R-:W-:Y:S09]  /*3d00*/  @P5 BRA `(.L_x_46) ;  /* 0x00000000000c5947 */ /* 0x000ff20003800000 */
[----:B------:R-:W1:Y:S02]  /*3d10*/  LDG.E.U8 R165, desc[UR36][R10.64] ;  /* 0x000000240aa57981 */ /* 0x000e64000c1e1100 */
[----:B-1----:R-:W-:-:S05]  /*3d20*/  PRMT R3, R165, 0x8880, RZ ;  /* 0x00008880a5037816 */ /* 0x002fca00000000ff */
[----:B------:R-:W-:-:S07]  /*3d30*/  IMAD R12, R3, R164, RZ ;  /* 0x000000a4030c7224 */ /* 0x000fce00078e02ff */
.L_x_46:
[----:B------:R-:W-:Y:S05]  /*3d40*/  BSYNC B1 ;  /* 0x0000000000017941 */ /* 0x000fea0003800000 */
.L_x_45:
[----:B-1----:R-:W-:Y:S01]  /*3d50*/  @!P5 IMAD R3, R26, R155, R12 ;  /* 0x0000009b1a03d224 */ /* 0x002fe200078e020c */
[----:B------:R-:W-:Y:S04]  /*3d60*/  BSSY B1, `(.L_x_47) ;  /* 0x0000006000017945 */ /* 0x000fe80003800000 */
[----:B------:R1:W-:Y:S01]  /*3d70*/  @!P5 STG.E.U8 desc[UR36][R6.64], R3 ;  /* 0x000000030600d986 */ /* 0x0003e2000c101124 */
[----:B------:R-:W-:Y:S05]  /*3d80*/  @P3 BRA `(.L_x_48) ;  /* 0x00000000000c3947 */ /* 0x000fea0003800000 */
[----:B------:R-:W1:Y:S02]  /*3d90*/  LDG.E.U8 R165, desc[UR36][R10.64+0x1] ;  /* 0x000001240aa57981 */ /* 0x000e64000c1e1100 */
[----:B-1----:R-:W-:-:S05]  /*3da0*/  PRMT R3, R165, 0x8880, RZ ;  /* 0x00008880a5037816 */ /* 0x002fca00000000ff */
[----:B------:R-:W-:-:S07]  /*3db0*/  IMAD R12, R3, R164, RZ ;  /* 0x000000a4030c7224 */ /* 0x000fce00078e02ff */
.L_x_48:
[----:B------:R-:W-:Y:S05]  /*3dc0*/  BSYNC B1 ;  /* 0x0000000000017941 */ /* 0x000fea0003800000 */
.L_x_47:
[----:B------:R-:W-:Y:S01]  /*3dd0*/  @!P3 IMAD R27, R27, R155, R12 ;  /* 0x0000009b1b1bb224 */ /* 0x000fe200078e020c */
[----:B------:R-:W-:Y:S04]  /*3de0*/  BSSY B1, `(.L_x_49) ;  /* 0x0000006000017945 */ /* 0x000fe80003800000 */
[----:B------:R3:W-:Y:S01]  /*3df0*/  @!P3 STG.E.U8 desc[UR36][R6.64+0x1], R27 ;  /* 0x0000011b0600b986 */ /* 0x0007e2000c101124 */
[----:B------:R-:W-:Y:S05]  /*3e00*/  @P4 BRA `(.L_x_50) ;  /* 0x00000000000c4947 */ /* 0x000fea0003800000 */
[----:B------:R-:W1:Y:S02]  /*3e10*/  LDG.E.U8 R165, desc[UR36][R8.64+0x8] ;  /* 0x0000082408a57981 */ /* 0x000e64000c1e1100 */
[----:B-1----:R-:W-:-:S05]  /*3e20*/  PRMT R3, R165, 0x8880, RZ ;  /* 0x00008880a5037816 */ /* 0x002fca00000000ff */
[----:B------:R-:W-:-:S07]  /*3e30*/  IMAD R12, R3, R164, RZ ;  /* 0x000000a4030c7224 */ /* 0x000fce00078e02ff */
.L_x_50:
[----:B------:R-:W-:Y:S05]  /*3e40*/  BSYNC B1 ;  /* 0x0000000000017941 */ /* 0x000fea0003800000 */
.L_x_49:
[----:B-1----:R-:W-:Y:S01]  /*3e50*/  @!P4 IMAD R3, R28, R155, R12 ;  /* 0x0000009b1c03c224 */ /* 0x002fe200078e020c */
[----:B------:R-:W-:Y:S04]  /*3e60*/  BSSY B1, `(.L_x_51) ;  /* 0x0000006000017945 */ /* 0x000fe80003800000 */
[----:B------:R1:W-:Y:S01]  /*3e70*/  @!P4 STG.E.U8 desc[UR36][R4.64+0x8], R3 ;  /* 0x000008030400c986 */ /* 0x0003e2000c101124 */
[----:B------:R-:W-:Y:S05]  /*3e80*/  @P2 BRA `(.L_x_52) ;  /* 0x00000000000c2947 */ /* 0x000fea0003800000 */
[----:B------:R-:W1:Y:S02]  /*3e90*/  LDG.E.U8 R165, desc[UR36][R8.64+0x9] ;  /* 0x0000092408a57981 */ /* 0x000e64000c1e1100 */
[----:B-1----:R-:W-:-:S05]  /*3ea0*/  PRMT R3, R165, 0x8880, RZ ;  /* 0x00008880a5037816 */ /* 0x002fca00000000ff */
[----:B------:R-:W-:-:S07]  /*3eb0*/  IMAD R12, R3, R164, RZ ;  /* 0x000000a4030c7224 */ /* 0x000fce00078e02ff */
.L_x_52:
[----:B------:R-:W-:Y:S05]  /*3ec0*/  BSYNC B1 ;  /* 0x0000000000017941 */ /* 0x000fea0003800000 */
.L_x_51:
[C---:B------:R-:W-:Y:S01]  /*3ed0*/  ISETP.LT.OR P4, PT, R0.reuse, 0x9, !P0 ;  /* 0x000000090000780c */ /* 0x040fe20004781670 */
[----:B------:R-:W-:Y:S01]  /*3ee0*/  @!P2 IMAD R29, R29, R155, R12 ;  /* 0x0000009b1d1da224 */ /* 0x000fe200078e020c */
[----:B------:R-:W-:Y:S01]  /*3ef0*/  BSSY B1, `(.L_x_53) ;  /* 0x0000009000017945 */ /* 0x000fe20003800000 */
[C---:B------:R-:W-:Y:S02]  /*3f00*/  ISETP.LT.OR P3, PT, R0.reuse, 0xa, !P0 ;  /* 0x0000000a0000780c */ /* 0x040fe40004761670 */
[C---:B------:R-:W-:Y:S01]  /*3f10*/  ISETP.LT.OR P5, PT, R0.reuse, 0x11, !P1 ;  /* 0x000000110000780c */ /* 0x040fe20004fa1670 */
[----:B------:R4:W-:Y:S01]  /*3f20*/  @!P2 STG.E.U8 desc[UR36][R4.64+0x9], R29 ;  /* 0x0000091d0400a986 */ /* 0x0009e2000c101124 */
[----:B------:R-:W-:-:S06]  /*3f30*/  ISETP.LT.OR P2, PT, R0, 0x12, !P1 ;  /* 0x000000120000780c */ /* 0x000fcc0004f41670 */
[----:B------:R-:W-:Y:S07]  /*3f40*/  @P4 BRA `(.L_x_54) ;  /* 0x00000000000c4947 */ /* 0x000fee0003800000 */
[----:B------:R-:W1:Y:S02]  /*3f50*/  LDG.E.U8 R165, desc[UR36][R10.64+0x8] ;  /* 0x000008240aa57981 */ /* 0x000e64000c1e1100 */
[----:B-1----:R-:W-:-:S05]  /*3f60*/  PRMT R3, R165, 0x8880, RZ ;  /* 0x00008880a5037816 */ /* 0x002fca00000000ff */
[----:B------:R-:W-:-:S07]  /*3f70*/  IMAD R12, R3, R164, RZ ;  /* 0x000000a4030c7224 */ /* 0x000fce00078e02ff */
.L_x_54:
[----:B------:R-:W-:Y:S05]  /*3f80*/  BSYNC B1 ;  /* 0x0000000000017941 */ /* 0x000fea0003800000 */
.L_x_53:
[----:B-1----:R-:W-:Y:S01]  /*3f90*/  @!P4 IMAD R3, R30, R155, R12 ;  /* 0x0000009b1e03c224 */ /* 0x002fe200078e020c */
[----:B------:R-:W-:Y:S04]  /*3fa0*/  BSSY B1, `(.L_x_55) ;  /* 0x0000006000017945 */ /* 0x000fe80003800000 */
[----:B------:R1:W-:Y:S01]  /*3fb0*/  @!P4 STG.E.U8 desc[UR36][R6.64+0x8], R3 ;  /* 0x000008030600c986 */ /* 0x0003e2000c101124 */
[----:B------:R-:W-:Y:S05]  /*3fc0*/  @P3 BRA `(.L_x_56) ;  /* 0x00000000000c3947 */ /* 0x000fea0003800000 */
[----:B------:R-:W1:Y:S02]  /*3fd0*/  LDG.E.U8 R165, desc[UR36][R10.64+0x9] ;  /* 0x000009240aa57981 */ /* 0x000e64000c1e1100 */
[----:B-1----:R-:W-:-:S05]  /*3fe0*/  PRMT R3, R165, 0x8880, RZ ;  /* 0x00008880a5037816 */ /* 0x002fca00000000ff */
[----:B------:R-:W-:-:S07]  /*3ff0*/  IMAD R12, R3, R164, RZ ;  /* 0x000000a4030c7224 */ /* 0x000fce00078e02ff */
.L_x_56:
[----:B------:R-:W-:Y:S05]  /*4000*/  BSYNC B1 ;  /* 0x0000000000017941 */ /* 0x000fea0003800000 */
.L_x_55:
[----:B------:R-:W-:Y:S01]  /*4010*/  @!P3 IMAD R31, R31, R155, R12 ;  /* 0x0000009b1f1fb224 */ /* 0x000fe200078e020c */
[----:B------:R-:W-:Y:S04]  /*4020*/  BSSY B1, `(.L_x_57) ;  /* 0x0000006000017945 */ /* 0x000fe80003800000 */
[----:B------:R0:W-:Y:S01]  /*4030*/  @!P3 STG.E.U8 desc[UR36][R6.64+0x9], R31 ;  /* 0x0000091f0600b986 */ /* 0x0001e2000c101124 */
[----:B------:R-:W-:Y:S05]  /*4040*/  @P5 BRA `(.L_x_58) ;  /* 0x00000000000c5947 */ /* 0x000fea0003800000 */
[----:B------:R-:W1:Y:S02]  /*4050*/  LDG.E.U8 R165, desc[UR36][R8.64+0x10] ;  /* 0x0000102408a57981 */ /* 0x000e64000c1e1100 */
[----:B-1----:R-:W-:-:S05]  /*4060*/  PRMT R3, R165, 0x8880, RZ ;  /* 0x00008880a5037816 */ /* 0x002fca00000000ff */
[----:B------:R-:W-:-:S07]  /*4070*/  IMAD R12, R3, R164, RZ ;  /* 0x000000a4030c7224 */ /* 0x000fce00078e02ff */
.L_x_58:
[----:B------:R-:W-:Y:S05]  /*4080*/  BSYNC B1 ;  /* 0x0000000000017941 */ /* 0x000fea0003800000 */
.L_x_57:
[----:B-1----:R-:W-:Y:S01]  /*4090*/  @!P5 IMAD R3, R32, R155, R12 ;  /* 0x0000009b2003d224 */ /* 0x002fe200078e020c */
[----:B------:R-:W-:Y:S04]  /*40a0*/  BSSY B1, `(.L_x_59) ;  /* 0x0000006000017945 */ /* 0x000fe80003800000 */
[----:B------:R1:W-:Y:S01]  /*40b0*/  @!P5 STG.E.U8 desc[UR36][R4.64+0x10], R3 ;  /* 0x000010030400d986 */ /* 0x0003e2000c101124 */
[----:B------:R-:W-:Y:S05]  /*40c0*/  @P2 BRA `(.L_x_60) ;  /* 0x00000000000c2947 */ /* 0x000fea0003800000 */
[----:B------:R-:W1:Y:S02]  /*40d0*/  LDG.E.U8 R165, desc[UR36][R8.64+0x11] ;  /* 0x0000112408a57981 */ /* 0x000e64000c1e1100 */
[----:B-1----:R-:W-:-:S05]  /*40e0*/  PRMT R3, R165, 0x8880, RZ ;  /* 0x00008880a5037816 */ /* 0x002fca00000000ff */
[----:B------:R-:W-:-:S07]  /*40f0*/  IMAD R12, R3, R164, RZ ;  /* 0x000000a4030c7224 */ /* 0x000fce00078e02ff */
.L_x_60:
[----:B------:R-:W-:Y:S05]  /*4100*/  BSYNC B1 ;  /* 0x0000000000017941 */ /* 0x000fea0003800000 */
.L_x_59:
        /* <DEDUP_REMOVED lines=11> */
.L_x_62:
[----:B------:R-:W-:Y:S05]  /*41c0*/  BSYNC B1 ;  /* 0x0000000000017941 */ /* 0x000fea0003800000 */
.L_x_61:
[----:B-1----:R-:W-:Y:S01]  /*41d0*/  @!P4 IMAD R3, R34, R155, R12 ;  /* 0x0000009b2203c224 */ /* 0x002fe200078e020c */
[----:B------:R-:W-:Y:S04]  /*41e0*/  BSSY B1, `(.L_x_63) ;  /* 0x0000006000017945 */ /* 0x000fe80003800000 */
[----:B------:R1:W-:Y:S01]  /*41f0*/  @!P4 STG.E.U8 desc[UR36][R6.64+0x10], R3 ;  /* 0x000010030600c986 */ /* 0x0003e2000c101124 */
[----:B------:R-:W-:Y:S05]  /*4200*/  @P3 BRA `(.L_x_64) ;  /* 0x00000000000c3947 */ /* 0x000fea0003800000 */
[----:B------:R-:W1:Y:S02]  /*4210*/  LDG.E.U8 R165, desc[UR36][R10.64+0x11] ;  /* 0x000011240aa57981 */ /* 0x000e64000c1e1100 */
[----:B-1----:R-:W-:-:S05]  /*4220*/  PRMT R3, R165, 0x8880, RZ ;  /* 0x00008880a5037816 */ /* 0x002fca00000000ff */
[----:B------:R-:W-:-:S07]  /*4230*/  IMAD R12, R3, R164, RZ ;  /* 0x000000a4030c7224 */ /* 0x000fce00078e02ff */
.L_x_64:
[----:B------:R-:W-:Y:S05]  /*4240*/  BSYNC B1 ;  /* 0x0000000000017941 */ /* 0x000fea0003800000 */
.L_x_63:
[----:B------:R-:W-:Y:S01]  /*4250*/  @!P3 IMAD R35, R35, R155, R12 ;  /* 0x0000009b2323b224 */ /* 0x000fe200078e020c */
[----:B------:R-:W-:Y:S04]  /*4260*/  BSSY B1, `(.L_x_65) ;  /* 0x0000006000017945 */ /* 0x000fe80003800000 */
[----:B------:R0:W-:Y:S01]  /*4270*/  @!P3 STG.E.U8 desc[UR36][R6.64+0x11], R35 ;  /* 0x000011230600b986 */ /* 0x0001e2000c101124 */
[----:B------:R-:W-:Y:S05]  /*4280*/  @P5 BRA `(.L_x_66) ;  /* 0x00000000000c5947 */ /* 0x000fea0003800000 */
[----:B------:R-:W1:Y:S02]  /*4290*/  LDG.E.U8 R165, desc[UR36][R8.64+0x18] ;  /* 0x0000182408a57981 */ /* 0x000e64000c1e1100 */
[----:B-1----:R-:W-:-:S05]  /*42a0*/  PRMT R3, R165, 0x8880, RZ ;  /* 0x00008880a5037816 */ /* 0x002fca00000000ff */
[----:B------:R-:W-:-:S07]  /*42b0*/  IMAD R12, R3, R164, RZ ;  /* 0x000000a4030c7224 */ /* 0x000fce00078e02ff */
.L_x_66:
[----:B------:R-:W-:Y:S05]  /*42c0*/  BSYNC B1 ;  /* 0x0000000000017941 */ /* 0x000fea0003800000 */
.L_x_65:
[----:B-1----:R-:W-:Y:S01]  /*42d0*/  @!P5 IMAD R3, R36, R155, R12 ;  /* 0x0000009b2403d224 */ /* 0x002fe200078e020c */
[----:B------:R-:W-:Y:S04]  /*42e0*/  BSSY B1, `(.L_x_67) ;  /* 0x0000006000017945 */ /* 0x000fe80003800000 */
[----:B------:R1:W-:Y:S01]  /*42f0*/  @!P5 STG.E.U8 desc[UR36][R4.64+0x18], R3 ;  /* 0x000018030400d986 */ /* 0x0003e2000c101124 */
[----:B------:R-:W-:Y:S05]  /*4300*/  @P2 BRA `(.L_x_68) ;  /* 0x00000000000c2947 */ /* 0x000fea0003800000 */
[----:B------:R-:W1:Y:S02]  /*4310*/  LDG.E.U8 R165, desc[UR36][R8.64+0x19] ;  /* 0x0000192408a57981 */ /* 0x000e64000c1e1100 */
[----:B-1----:R-:W-:-:S05]  /*4320*/  PRMT R3, R165, 0x8880, RZ ;  /* 0x00008880a5037816 */ /* 0x002fca00000000ff */
[----:B------:R-:W-:-:S07]  /*4330*/  IMAD R12, R3, R164, RZ ;  /* 0x000000a4030c7224 */ /* 0x000fce00078e02ff */
.L_x_68:
[----:B------:R-:W-:Y:S05]  /*4340*/  BSYNC B1 ;  /* 0x0000000000017941 */ /* 0x000fea0003800000 */
.L_x_67:
        /* <DEDUP_REMOVED lines=11> */
.L_x_70:
[----:B------:R-:W-:Y:S05]  /*4400*/  BSYNC B1 ;  /* 0x0000000000017941 */ /* 0x000fea0003800000 */
.L_x_69:
[----:B-1----:R-:W-:Y:S01]  /*4410*/  @!P4 IMAD R3, R38, R155, R12 ;  /* 0x0000009b2603c224 */ /* 0x002fe200078e020c */
[----:B------:R-:W-:Y:S04]  /*4420*/  BSSY B1, `(.L_x_71) ;  /* 0x0000006000017945 */ /* 0x000fe80003800000 */
[----:B------:R1:W-:Y:S01]  /*4430*/  @!P4 STG.E.U8 desc[UR36][R6.64+0x18], R3 ;  /* 0x000018030600c986 */ /* 0x0003e2000c101124 */
[----:B------:R-:W-:Y:S05]  /*4440*/  @P3 BRA `(.L_x_72) ;  /* 0x00000000000c3947 */ /* 0x000fea0003800000 */
[----:B------:R-:W1:Y:S02]  /*4450*/  LDG.E.U8 R165, desc[UR36][R10.64+0x19] ;  /* 0x000019240aa57981 */ /* 0x000e64000c1e1100 */
[----:B-1----:R-:W-:-:S05]  /*4460*/  PRMT R3, R165, 0x8880, RZ ;  /* 0x00008880a5037816 */ /* 0x002fca00000000ff */
[----:B------:R-:W-:-:S07]  /*4470*/  IMAD R12, R3, R164, RZ ;  /* 0x000000a4030c7224 */ /* 0x000fce00078e02ff */
.L_x_72:
[----:B------:R-:W-:Y:S05]  /*4480*/  BSYNC B1 ;  /* 0x0000000000017941 */ /* 0x000fea0003800000 */
.L_x_71:
[----:B------:R-:W-:Y:S01]  /*4490*/  @!P3 IMAD R39, R39, R155, R12 ;  /* 0x0000009b2727b224 */ /* 0x000fe200078e020c */
[----:B------:R-:W-:Y:S04]  /*44a0*/  BSSY B1, `(.L_x_73) ;  /* 0x0000006000017945 */ /* 0x000fe80003800000 */
[----:B------:R0:W-:Y:S01]  /*44b0*/  @!P3 STG.E.U8 desc[UR36][R6.64+0x19], R39 ;  /* 0x000019270600b986 */ /* 0x0001e2000c101124 */
[----:B------:R-:W-:Y:S05]  /*44c0*/  @P5 BRA `(.L_x_74) ;  /* 0x00000000000c5947 */ /* 0x000fea0003800000 */
[----:B------:R-:W1:Y:S02]  /*44d0*/  LDG.E.U8 R165, desc[UR36][R8.64+0x20] ;  /* 0x0000202408a57981 */ /* 0x000e64000c1e1100 */
[----:B-1----:R-:W-:-:S05]  /*44e0*/  PRMT R3, R165, 0x8880, RZ ;  /* 0x00008880a5037816 */ /* 0x002fca00000000ff */
[----:B------:R-:W-:-:S07]  /*44f0*/  IMAD R12, R3, R164, RZ ;  /* 0x000000a4030c7224 */ /* 0x000fce00078e02ff */
.L_x_74:
[----:B------:R-:W-:Y:S05]  /*4500*/  BSYNC B1 ;  /* 0x0000000000017941 */ /* 0x000fea0003800000 */
.L_x_73:
[----:B-1----:R-:W-:Y:S01]  /*4510*/  @!P5 IMAD R3, R40, R155, R12 ;  /* 0x0000009b2803d224 */ /* 0x002fe200078e020c */
[----:B------:R-:W-:Y:S04]  /*4520*/  BSSY B1, `(.L_x_75) ;  /* 0x0000006000017945 */ /* 0x000fe80003800000 */
[----:B------:R1:W-:Y:S01]  /*4530*/  @!P5 STG.E.U8 desc[UR36][R4.64+0x20], R3 ;  /* 0x000020030400d986 */ /* 0x0003e2000c101124 */
[----:B------:R-:W-:Y:S05]  /*4540*/  @P2 BRA `(.L_x_76) ;  /* 0x00000000000c2947 */ /* 0x000fea0003800000 */
[----:B------:R-:W1:Y:S02]  /*4550*/  LDG.E.U8 R165, desc[UR36][R8.64+0x21] ;  /* 0x0000212408a57981 */ /* 0x000e64000c1e1100 */
[----:B-1----:R-:W-:-:S05]  /*4560*/  PRMT R3, R165, 0x8880, RZ ;  /* 0x00008880a5037816 */ /* 0x002fca00000000ff */
[----:B------:R-:W-:-:S07]  /*4570*/  IMAD R12, R3, R164, RZ ;  /* 0x000000a4030c7224 */ /* 0x000fce00078e02ff */
.L_x_76:
[----:B------:R-:W-:Y:S05]  /*4580*/  BSYNC B1 ;  /* 0x0000000000017941 */ /* 0x000fea0003800000 */
.L_x_75:
        /* <DEDUP_REMOVED lines=11> */
.L_x_78:
[----:B------:R-:W-:Y:S05]  /*4640*/  BSYNC B1 ;  /* 0x0000000000017941 */ /* 0x000fea0003800000 */
.L_x_77:
[----:B-1----:R-:W-:Y:S01]  /*4650*/  @!P4 IMAD R3, R42, R155, R12 ;  /* 0x0000009b2a03c224 */ /* 0x002fe200078e020c */
[----:B------:R-:W-:Y:S04]  /*4660*/  BSSY B1, `(.L_x_79) ;  /* 0x0000006000017945 */ /* 0x000fe80003800000 */
[----:B------:R1:W-:Y:S01]  /*4670*/  @!P4 STG.E.U8 desc[UR36][R6.64+0x20], R3 ;  /* 0x000020030600c986 */ /* 0x0003e2000c101124 */
[----:B------:R-:W-:Y:S05]  /*4680*/  @P3 BRA `(.L_x_80) ;  /* 0x00000000000c3947 */ /* 0x000fea0003800000 */
[----:B------:R-:W1:Y:S02]  /*4690*/  LDG.E.U8 R165, desc[UR36][R10.64+0x21] ;  /* 0x000021240aa57981 */ /* 0x000e64000c1e1100 */
[----:B-1----:R-:W-:-:S05]  /*46a0*/  PRMT R3, R165, 0x8880, RZ ;  /* 0x00008880a5037816 */ /* 0x002fca00000000ff */
[----:B------:R-:W-:-:S07]  /*46b0*/  IMAD R12, R3, R164, RZ ;  /* 0x000000a4030c7224 */ /* 0x000fce00078e02ff */
.L_x_80:
[----:B------:R-:W-:Y:S05]  /*46c0*/  BSYNC B1 ;  /* 0x0000000000017941 */ /* 0x000fea0003800000 */
.L_x_79:
[----:B------:R-:W-:Y:S01]  /*46d0*/  @!P3 IMAD R43, R43, R155, R12 ;  /* 0x0000009b2b2bb224 */ /* 0x000fe200078e020c */
[----:B------:R-:W-:Y:S04]  /*46e0*/  BSSY B1, `(.L_x_81) ;  /* 0x0000006000017945 */ /* 0x000fe80003800000 */
[----:B------:R0:W-:Y:S01]  /*46f0*/  @!P3 STG.E.U8 desc[UR36][R6.64+0x21], R43 ;  /* 0x0000212b0600b986 */ /* 0x0001e2000c101124 */
[----:B------:R-:W-:Y:S05]  /*4700*/  @P5 BRA `(.L_x_82) ;  /* 0x00000000000c5947 */ /* 0x000fea0003800000 */
[----:B------:R-:W1:Y:S02]  /*4710*/  LDG.E.U8 R165, desc[UR36][R8.64+0x28] ;  /* 0x0000282408a57981 */ /* 0x000e64000c1e1100 */
[----:B-1----:R-:W-:-:S05]  /*4720*/  PRMT R3, R165, 0x8880, RZ ;  /* 0x00008880a5037816 */ /* 0x002fca00000000ff */
[----:B------:R-:W-:-:S07]  /*4730*/  IMAD R12, R3, R164, RZ ;  /* 0x000000a4030c7224 */ /* 0x000fce00078e02ff */
.L_x_82:
[----:B------:R-:W-:Y:S05]  /*4740*/  BSYNC B1 ;  /* 0x0000000000017941 */ /* 0x000fea0003800000 */
.L_x_81:
[----:B-1----:R-:W-:Y:S01]  /*4750*/  @!P5 IMAD R3, R44, R155, R12 ;  /* 0x0000009b2c03d224 */ /* 0x002fe200078e020c */
[----:B------:R-:W-:Y:S04]  /*4760*/  BSSY B1, `(.L_x_83) ;  /* 0x0000006000017945 */ /* 0x000fe80003800000 */
[----:B------:R1:W-:Y:S01]  /*4770*/  @!P5 STG.E.U8 desc[UR36][R4.64+0x28], R3 ;  /* 0x000028030400d986 */ /* 0x0003e2000c101124 */
[----:B------:R-:W-:Y:S05]  /*4780*/  @P2 BRA `(.L_x_84) ;  /* 0x00000000000c2947 */ /* 0x000fea0003800000 */
[----:B------:R-:W1:Y:S02]  /*4790*/  LDG.E.U8 R165, desc[UR36][R8.64+0x29] ;  /* 0x0000292408a57981 */ /* 0x000e64000c1e1100 */
[----:B-1----:R-:W-:-:S05]  /*47a0*/  PRMT R3, R165, 0x8880, RZ ;  /* 0x00008880a5037816 */ /* 0x002fca00000000ff */
[----:B------:R-:W-:-:S07]  /*47b0*/  IMAD R12, R3, R164, RZ ;  /* 0x000000a4030c7224 */ /* 0x000fce00078e02ff */
.L_x_84:
[----:B------:R-:W-:Y:S05]  /*47c0*/  BSYNC B1 ;  /* 0x0000000000017941 */ /* 0x000fea0003800000 */
.L_x_83:
        /* <DEDUP_REMOVED lines=11> */
.L_x_86:
[----:B------:R-:W-:Y:S05]  /*4880*/  BSYNC B1 ;  /* 0x0000000000017941 */ /* 0x000fea0003800000 */
.L_x_85:
[----:B-1----:R-:W-:Y:S01]  /*4890*/  @!P4 IMAD R3, R46, R155, R12 ;  /* 0x0000009b2e03c224 */ /* 0x002fe200078e020c */
[----:B------:R-:W-:Y:S04]  /*48a0*/  BSSY B1, `(.L_x_87) ;  /* 0x0000006000017945 */ /* 0x000fe80003800000 */
[----:B------:R1:W-:Y:S01]  /*48b0*/  @!P4 STG.E.U8 desc[UR36][R6.64+0x28], R3 ;  /* 0x000028030600c986 */ /* 0x0003e2000c101124 */
[----:B------:R-:W-:Y:S05]  /*48c0*/  @P3 BRA `(.L_x_88) ;  /* 0x00000000000c3947 */ /* 0x000fea0003800000 */
[----:B------:R-:W1:Y:S02]  /*48d0*/  LDG.E.U8 R165, desc[UR36][R10.64+0x29] ;  /* 0x000029240aa57981 */ /* 0x000e64000c1e1100 */
[----:B-1----:R-:W-:-:S05]  /*48e0*/  PRMT R3, R165, 0x8880, RZ ;  /* 0x00008880a5037816 */ /* 0x002fca00000000ff */
[----:B------:R-:W-:-:S07]  /*48f0*/  IMAD R12, R3, R164, RZ ;  /* 0x000000a4030c7224 */ /* 0x000fce00078e02ff */
.L_x_88:
[----:B------:R-:W-:Y:S05]  /*4900*/  BSYNC B1 ;  /* 0x0000000000017941 */ /* 0x000fea0003800000 */
.L_x_87:
[----:B------:R-:W-:Y:S01]  /*4910*/  @!P3 IMAD R47, R47, R155, R12 ;  /* 0x0000009b2f2fb224 */ /* 0x000fe200078e020c */
[----:B------:R-:W-:Y:S04]  /*4920*/  BSSY B1, `(.L_x_89) ;  /* 0x0000006000017945 */ /* 0x000fe80003800000 */
[----:B------:R0:W-:Y:S01]  /*4930*/  @!P3 STG.E.U8 desc[UR36][R6.64+0x29], R47 ;  /* 0x0000292f0600b986 */ /* 0x0001e2000c101124 */
[----:B------:R-:W-:Y:S05]  /*4940*/  @P5 BRA `(.L_x_90) ;  /* 0x00000000000c5947 */ /* 0x000fea0003800000 */
[----:B------:R-:W1:Y:S02]  /*4950*/  LDG.E.U8 R165, desc[UR36][R8.64+0x30] ;  /* 0x0000302408a57981 */ /* 0x000e64000c1e1100 */
[----:B-1----:R-:W-:-:S05]  /*4960*/  PRMT R3, R165, 0x8880, RZ ;  /* 0x00008880a5037816 */ /* 0x002fca00000000ff */
[----:B------:R-:W-:-:S07]  /*4970*/  IMAD R12, R3, R164, RZ ;  /* 0x000000a4030c7224 */ /* 0x000fce00078e02ff */
.L_x_90:
[----:B------:R-:W-:Y:S05]  /*4980*/  BSYNC B1 ;  /* 0x0000000000017941 */ /* 0x000fea0003800000 */
.L_x_89:
[----:B-1----:R-:W-:Y:S01]  /*4990*/  @!P5 IMAD R3, R48, R155, R12 ;  /* 0x0000009b3003d224 */ /* 0x002fe200078e020c */
[----:B------:R-:W-:Y:S04]  /*49a0*/  BSSY B1, `(.L_x_91) ;  /* 0x0000006000017945 */ /* 0x000fe80003800000 */
[----:B------:R1:W-:Y:S01]  /*49b0*/  @!P5 STG.E.U8 desc[UR36][R4.64+0x30], R3 ;  /* 0x000030030400d986 */ /* 0x0003e2000c101124 */
[----:B------:R-:W-:Y:S05]  /*49c0*/  @P2 BRA `(.L_x_92) ;  /* 0x00000000000c2947 */ /* 0x000fea0003800000 */
[----:B------:R-:W1:Y:S02]  /*49d0*/  LDG.E.U8 R165, desc[UR36][R8.64+0x31] ;  /* 0x0000312408a57981 */ /* 0x000e64000c1e1100 */
[----:B-1----:R-:W-:-:S05]  /*49e0*/  PRMT R3, R165, 0x8880, RZ ;  /* 0x00008880a5037816 */ /* 0x002fca00000000ff */
[----:B------:R-:W-:-:S07]  /*49f0*/  IMAD R12, R3, R164, RZ ;  /* 0x000000a4030c7224 */ /* 0x000fce00078e02ff */
.L_x_92:
[----:B------:R-:W-:Y:S05]  /*4a00*/  BSYNC B1 ;  /* 0x0000000000017941 */ /* 0x000fea0003800000 */
.L_x_91:
        /* <DEDUP_REMOVED lines=11> */
.L_x_94:
[----:B------:R-:W-:Y:S05]  /*4ac0*/  BSYNC B1 ;  /* 0x0000000000017941 */ /* 0x000fea0003800000 */
.L_x_93:
[----:B-1----:R-:W-:Y:S01]  /*4ad0*/  @!P4 IMAD R3, R50, R155, R12 ;  /* 0x0000009b3203c224 */ /* 0x002fe200078e020c */
[----:B------:R-:W-:Y:S04]  /*4ae0*/  BSSY B1, `(.L_x_95) ;  /* 0x0000006000017945 */ /* 0x000fe80003800000 */
[----:B------:R1:W-:Y:S01]  /*4af0*/  @!P4 STG.E.U8 desc[UR36][R6.64+0x30], R3 ;  /* 0x000030030600c986 */ /* 0x0003e2000c101124 */
[----:B------:R-:W-:Y:S05]  /*4b00*/  @P3 BRA `(.L_x_96) ;  /* 0x00000000000c3947 */ /* 0x000fea0003800000 */
[----:B------:R-:W1:Y:S02]  /*4b10*/  LDG.E.U8 R165, desc[UR36][R10.64+0x31] ;  /* 0x000031240aa57981 */ /* 0x000e64000c1e1100 */
[----:B-1----:R-:W-:-:S05]  /*4b20*/  PRMT R3, R165, 0x8880, RZ ;  /* 0x00008880a5037816 */ /* 0x002fca00000000ff */
[----:B------:R-:W-:-:S07]  /*4b30*/  IMAD R12, R3, R164, RZ ;  /* 0x000000a4030c7224 */ /* 0x000fce00078e02ff */
.L_x_96:
[----:B------:R-:W-:Y:S05]  /*4b40*/  BSYNC B1 ;  /* 0x0000000000017941 */ /* 0x000fea0003800000 */
.L_x_95:
[----:B------:R-:W-:Y:S01]  /*4b50*/  @!P3 IMAD R51, R51, R155, R12 ;  /* 0x0000009b3333b224 */ /* 0x000fe200078e020c */
[----:B------:R-:W-:Y:S04]  /*4b60*/  BSSY B1, `(.L_x_97) ;  /* 0x0000006000017945 */ /* 0x000fe80003800000 */
[----:B------:R0:W-:Y:S01]  /*4b70*/  @!P3 STG.E.U8 desc[UR36][R6.64+0x31], R51 ;  /* 0x000031330600b986 */ /* 0x0001e2000c101124 */
[----:B------:R-:W-:Y:S05]  /*4b80*/  @P5 BRA `(.L_x_98) ;  /* 0x00000000000c5947 */ /* 0x000fea0003800000 */
[----:B------:R-:W1:Y:S02]  /*4b90*/  LDG.E.U8 R165, desc[UR36][R8.64+0x38] ;  /* 0x0000382408a57981 */ /* 0x000e64000c1e1100 */
[----:B-1----:R-:W-:-:S05]  /*4ba0*/  PRMT R3, R165, 0x8880, RZ ;  /* 0x00008880a5037816 */ /* 0x002fca00000000ff */
[----:B------:R-:W-:-:S07]  /*4bb0*/  IMAD R12, R3, R164, RZ ;  /* 0x000000a4030c7224 */ /* 0x000fce00078e02ff */
.L_x_98:
[----:B------:R-:W-:Y:S05]  /*4bc0*/  BSYNC B1 ;  /* 0x0000000000017941 */ /* 0x000fea0003800000 */
.L_x_97:
[----:B-1----:R-:W-:Y:S01]  /*4bd0*/  @!P5 IMAD R3, R52, R155, R12 ;  /* 0x0000009b3403d224 */ /* 0x002fe200078e020c */
[----:B------:R-:W-:Y:S04]  /*4be0*/  BSSY B1, `(.L_x_99) ;  /* 0x0000006000017945 */ /* 0x000fe80003800000 */
[----:B------:R1:W-:Y:S01]  /*4bf0*/  @!P5 STG.E.U8 desc[UR36][R4.64+0x38], R3 ;  /* 0x000038030400d986 */ /* 0x0003e2000c101124 */
[----:B------:R-:W-:Y:S05]  /*4c00*/  @P2 BRA `(.L_x_100) ;  /* 0x00000000000c2947 */ /* 0x000fea0003800000 */
[----:B------:R-:W1:Y:S02]  /*4c10*/  LDG.E.U8 R165, desc[UR36][R8.64+0x39] ;  /* 0x0000392408a57981 */ /* 0x000e64000c1e1100 */
[----:B-1----:R-:W-:-:S05]  /*4c20*/  PRMT R3, R165, 0x8880, RZ ;  /* 0x00008880a5037816 */ /* 0x002fca00000000ff */
[----:B------:R-:W-:-:S07]  /*4c30*/  IMAD R12, R3, R164, RZ ;  /* 0x000000a4030c7224 */ /* 0x000fce00078e02ff */
.L_x_100:
[----:B------:R-:W-:Y:S05]  /*4c40*/  BSYNC B1 ;  /* 0x0000000000017941 */ /* 0x000fea0003800000 */
.L_x_99:
        /* <DEDUP_REMOVED lines=11> */
.L_x_102:
[----:B------:R-:W-:Y:S05]  /*4d00*/  BSYNC B1 ;  /* 0x0000000000017941 */ /* 0x000fea0003800000 */
.L_x_101:
[----:B-1----:R-:W-:Y:S01]  /*4d10*/  @!P4 IMAD R3, R54, R155, R12 ;  /* 0x0000009b3603c224 */ /* 0x002fe200078e020c */
[----:B------:R-:W-:Y:S04]  /*4d20*/  BSSY B1, `(.L_x_103) ;  /* 0x0000006000017945 */ /* 0x000fe80003800000 */
[----:B------:R1:W-:Y:S01]  /*4d30*/  @!P4 STG.E.U8 desc[UR36][R6.64+0x38], R3 ;  /* 0x000038030600c986 */ /* 0x0003e2000c101124 */
[----:B------:R-:W-:Y:S05]  /*4d40*/  @P3 BRA `(.L_x_104) ;  /* 0x00000000000c3947 */ /* 0x000fea0003800000 */
[----:B------:R-:W1:Y:S02]  /*4d50*/  LDG.E.U8 R165, desc[UR36][R10.64+0x39] ;  /* 0x000039240aa57981 */ /* 0x000e64000c1e1100 */
[----:B-1----:R-:W-:-:S05]  /*4d60*/  PRMT R3, R165, 0x8880, RZ ;  /* 0x00008880a5037816 */ /* 0x002fca00000000ff */
[----:B------:R-:W-:-:S07]  /*4d70*/  IMAD R12, R3, R164, RZ ;  /* 0x000000a4030c7224 */ /* 0x000fce00078e02ff */
.L_x_104:
[----:B------:R-:W-:Y:S05]  /*4d80*/  BSYNC B1 ;  /* 0x0000000000017941 */ /* 0x000fea0003800000 */
.L_x_103:
[----:B------:R-:W-:Y:S01]  /*4d90*/  @!P3 IMAD R55, R55, R155, R12 ;  /* 0x0000009b3737b224 */ /* 0x000fe200078e020c */
[----:B------:R-:W-:Y:S04]  /*4da0*/  BSSY B1, `(.L_x_105) ;  /* 0x0000006000017945 */ /* 0x000fe80003800000 */
[----:B------:R0:W-:Y:S01]  /*4db0*/  @!P3 STG.E.U8 desc[UR36][R6.64+0x39], R55 ;  /* 0x000039370600b986 */ /* 0x0001e2000c101124 */
[----:B------:R-:W-:Y:S05]  /*4dc0*/  @P5 BRA `(.L_x_106) ;  /* 0x00000000000c5947 */ /* 0x000fea0003800000 */
[----:B------:R-:W1:Y:S02]  /*4dd0*/  LDG.E.U8 R165, desc[UR36][R8.64+0x40] ;  /* 0x0000402408a57981 */ /* 0x000e64000c1e1100 */
[----:B-1----:R-:W-:-:S05]  /*4de0*/  PRMT R3, R165, 0x8880, RZ ;  /* 0x00008880a5037816 */ /* 0x002fca00000000ff */
[----:B------:R-:W-:-:S07]  /*4df0*/  IMAD R12, R3, R164, RZ ;  /* 0x000000a4030c7224 */ /* 0x000fce00078e02ff */
.L_x_106:
[----:B------:R-:W-:Y:S05]  /*4e00*/  BSYNC B1 ;  /* 0x0000000000017941 */ /* 0x000fea0003800000 */
.L_x_105:
[----:B-1----:R-:W-:Y:S01]  /*4e10*/  @!P5 IMAD R3, R56, R155, R12 ;  /* 0x0000009b3803d224 */ /* 0x002fe200078e020c */
[----:B------:R-:W-:Y:S04]  /*4e20*/  BSSY B1, `(.L_x_107) ;  /* 0x0000006000017945 */ /* 0x000fe80003800000 */
[----:B------:R1:W-:Y:S01]  /*4e30*/  @!P5 STG.E.U8 desc[UR36][R4.64+0x40], R3 ;  /* 0x000040030400d986 */ /* 0x0003e2000c101124 */
[----:B------:R-:W-:Y:S05]  /*4e40*/  @P2 BRA `(.L_x_108) ;  /* 0x00000000000c2947 */ /* 0x000fea0003800000 */
[----:B------:R-:W1:Y:S02]  /*4e50*/  LDG.E.U8 R165, desc[UR36][R8.64+0x41] ;  /* 0x0000412408a57981 */ /* 0x000e64000c1e1100 */
[----:B-1----:R-:W-:-:S05]  /*4e60*/  PRMT R3, R165, 0x8880, RZ ;  /* 0x00008880a5037816 */ /* 0x002fca00000000ff */
[----:B------:R-:W-:-:S07]  /*4e70*/  IMAD R12, R3, R164, RZ ;  /* 0x000000a4030c7224 */ /* 0x000fce00078e02ff */
.L_x_108:
[----:B------:R-:W-:Y:S05]  /*4e80*/  BSYNC B1 ;  /* 0x0000000000017941 */ /* 0x000fea0003800000 */
.L_x_107:
        /* <DEDUP_REMOVED lines=11> */
.L_x_110:
[----:B------:R-:W-:Y:S05]  /*4f40*/  BSYNC B1 ;  /* 0x0000000000017941 */ /* 0x000fea0003800000 */
.L_x_109:
[----:B-1----:R-:W-:Y:S01]  /*4f50*/  @!P4 IMAD R3, R58, R155, R12 ;  /* 0x0000009b3a03c224 */ /* 0x002fe200078e020c */
[----:B------:R-:W-:Y:S04]  /*4f60*/  BSSY B1, `(.L_x_111) ;  /* 0x0000006000017945 */ /* 0x000fe80003800000 */
[----:B------:R1:W-:Y:S01]  /*4f70*/  @!P4 STG.E.U8 desc[UR36][R6.64+0x40], R3 ;  /* 0x000040030600c986 */ /* 0x0003e2000c101124 */
[----:B------:R-:W-:Y:S05]  /*4f80*/  @P3 BRA `(.L_x_112) ;  /* 0x00000000000c3947 */ /* 0x000fea0003800000 */
[----:B------:R-:W1:Y:S02]  /*4f90*/  LDG.E.U8 R165, desc[UR36][R10.64+0x41] ;  /* 0x000041240aa57981 */ /* 0x000e64000c1e1100 */
[----:B-1----:R-:W-:-:S05]  /*4fa0*/  PRMT R3, R165, 0x8880, RZ ;  /* 0x00008880a5037816 */ /* 0x002fca00000000ff */
[----:B------:R-:W-:-:S07]  /*4fb0*/  IMAD R12, R3, R164, RZ ;  /* 0x000000a4030c7224 */ /* 0x000fce00078e02ff */
.L_x_112:
[----:B------:R-:W-:Y:S05]  /*4fc0*/  BSYNC B1 ;  /* 0x0000000000017941 */ /* 0x000fea0003800000 */
.L_x_111:
[----:B------:R-:W-:Y:S01]  /*4fd0*/  @!P3 IMAD R59, R59, R155, R12 ;  /* 0x0000009b3b3bb224 */ /* 0x000fe200078e020c */
[----:B------:R-:W-:Y:S04]  /*4fe0*/  BSSY B1, `(.L_x_113) ;  /* 0x0000006000017945 */ /* 0x000fe80003800000 */
[----:B------:R0:W-:Y:S01]  /*4ff0*/  @!P3 STG.E.U8 desc[UR36][R6.64+0x41], R59 ;  /* 0x0000413b0600b986 */ /* 0x0001e2000c101124 */
[----:B------:R-:W-:Y:S05]  /*5000*/  @P5 BRA `(.L_x_114) ;  /* 0x00000000000c5947 */ /* 0x000fea0003800000 */
[----:B------:R-:W1:Y:S02]  /*5010*/  LDG.E.U8 R165, desc[UR36][R8.64+0x48] ;  /* 0x0000482408a57981 */ /* 0x000e64000c1e1100 */
[----:B-1----:R-:W-:-:S05]  /*5020*/  PRMT R3, R165, 0x8880, RZ ;  /* 0x00008880a5037816 */ /* 0x002fca00000000ff */
[----:B------:R-:W-:-:S07]  /*5030*/  IMAD R12, R3, R164, RZ ;  /* 0x000000a4030c7224 */ /* 0x000fce00078e02ff */
.L_x_114:
[----:B------:R-:W-:Y:S05]  /*5040*/  BSYNC B1 ;  /* 0x0000000000017941 */ /* 0x000fea0003800000 */
.L_x_113:
[----:B-1----:R-:W-:Y:S01]  /*5050*/  @!P5 IMAD R3, R60, R155, R12 ;  /* 0x0000009b3c03d224 */ /* 0x002fe200078e020c */
[----:B------:R-:W-:Y:S04]  /*5060*/  BSSY B1, `(.L_x_115) ;  /* 0x0000006000017945 */ /* 0x000fe80003800000 */
[----:B------:R1:W-:Y:S01]  /*5070*/  @!P5 STG.E.U8 desc[UR36][R4.64+0x48], R3 ;  /* 0x000048030400d986 */ /* 0x0003e2000c101124 */
[----:B------:R-:W-:Y:S05]  /*5080*/  @P2 BRA `(.L_x_116) ;  /* 0x00000000000c2947 */ /* 0x000fea0003800000 */
[----:B------:R-:W1:Y:S02]  /*5090*/  LDG.E.U8 R165, desc[UR36][R8.64+0x49] ;  /* 0x0000492408a57981 */ /* 0x000e64000c1e1100 */
[----:B-1----:R-:W-:-:S05]  /*50a0*/  PRMT R3, R165, 0x8880, RZ ;  /* 0x00008880a5037816 */ /* 0x002fca00000000ff */
[----:B------:R-:W-:-:S07]  /*50b0*/  IMAD R12, R3, R164, RZ ;  /* 0x000000a4030c7224 */ /* 0x000fce00078e02ff */
.L_x_116:
[----:B------:R-:W-:Y:S05]  /*50c0*/  BSYNC B1 ;  /* 0x0000000000017941 */ /* 0x000fea0003800000 */
.L_x_115:
        /* <DEDUP_REMOVED lines=11> */
.L_x_118:
[----:B------:R-:W-:Y:S05]  /*5180*/  BSYNC B1 ;  /* 0x0000000000017941 */ /* 0x000fea0003800000 */
.L_x_117:
[----:B-1----:R-:W-:Y:S01]  /*5190*/  @!P4 IMAD R3, R62, R155, R12 ;  /* 0x0000009b3e03c224 */ /* 0x002fe200078e020c */
[----:B------:R-:W-:Y:S04]  /*51a0*/  BSSY B1, `(.L_x_119) ;  /* 0x0000006000017945 */ /* 0x000fe80003800000 */
[----:B------:R1:W-:Y:S01]  /*51b0*/  @!P4 STG.E.U8 desc[UR36][R6.64+0x48], R3 ;  /* 0x000048030600c986 */ /* 0x0003e2000c101124 */
[----:B------:R-:W-:Y:S05]  /*51c0*/  @P3 BRA `(.L_x_120) ;  /* 0x00000000000c3947 */ /* 0x000fea0003800000 */
[----:B------:R-:W1:Y:S02]  /*51d0*/  LDG.E.U8 R165, desc[UR36][R10.64+0x49] ;  /* 0x000049240aa57981 */ /* 0x000e64000c1e1100 */
[----:B-1----:R-:W-:-:S05]  /*51e0*/  PRMT R3, R165, 0x8880, RZ ;  /* 0x00008880a5037816 */ /* 0x002fca00000000ff */
[----:B------:R-:W-:-:S07]  /*51f0*/  IMAD R12, R3, R164, RZ ;  /* 0x000000a4030c7224 */ /* 0x000fce00078e02ff */
.L_x_120:
[----:B------:R-:W-:Y:S05]  /*5200*/  BSYNC B1 ;  /* 0x0000000000017941 */ /* 0x000fea0003800000 */
.L_x_119:
[----:B------:R-:W-:Y:S01]  /*5210*/  @!P3 IMAD R63, R63, R155, R12 ;  /* 0x0000009b3f3fb224 */ /* 0x000fe200078e020c */
[----:B------:R-:W-:Y:S04]  /*5220*/  BSSY B1, `(.L_x_121) ;  /* 0x0000006000017945 */ /* 0x000fe80003800000 */
[----:B------:R0:W-:Y:S01]  /*5230*/  @!P3 STG.E.U8 desc[UR36][R6.64+0x49], R63 ;  /* 0x0000493f0600b986 */ /* 0x0001e2000c101124 */
[----:B------:R-:W-:Y:S05]  /*5240*/  @P5 BRA `(.L_x_122) ;  /* 0x00000000000c5947 */ /* 0x000fea0003800000 */
[----:B------:R-:W1:Y:S02]  /*5250*/  LDG.E.U8 R165, desc[UR36][R8.64+0x50] ;  /* 0x0000502408a57981 */ /* 0x000e64000c1e1100 */
[----:B-1----:R-:W-:-:S05]  /*5260*/  PRMT R3, R165, 0x8880, RZ ;  /* 0x00008880a5037816 */ /* 0x002fca00000000ff */
[----:B------:R-:W-:-:S07]  /*5270*/  IMAD R12, R3, R164, RZ ;  /* 0x000000a4030c7224 */ /* 0x000fce00078e02ff */
.L_x_122:
[----:B------:R-:W-:Y:S05]  /*5280*/  BSYNC B1 ;  /* 0x0000000000017941 */ /* 0x000fea0003800000 */
.L_x_121:
[----:B-1----:R-:W-:Y:S01]  /*5290*/  @!P5 IMAD R3, R64, R155, R12 ;  /* 0x0000009b4003d224 */ /* 0x002fe200078e020c */
[----:B------:R-:W-:Y:S04]  /*52a0*/  BSSY B1, `(.L_x_123) ;  /* 0x0000006000017945 */ /* 0x000fe80003800000 */
[----:B------:R1:W-:Y:S01]  /*52b0*/  @!P5 STG.E.U8 desc[UR36][R4.64+0x50], R3 ;  /* 0x000050030400d986 */ /* 0x0003e2000c101124 */
[----:B------:R-:W-:Y:S05]  /*52c0*/  @P2 BRA `(.L_x_124) ;  /* 0x00000000000c2947 */ /* 0x000fea0003800000 */
[----:B------:R-:W1:Y:S02]  /*52d0*/  LDG.E.U8 R165, desc[UR36][R8.64+0x51] ;  /* 0x0000512408a57981 */ /* 0x000e64000c1e1100 */
[----:B-1----:R-:W-:-:S05]  /*52e0*/  PRMT R3, R165, 0x8880, RZ ;  /* 0x00008880a5037816 */ /* 0x002fca00000000ff */
[----:B------:R-:W-:-:S07]  /*52f0*/  IMAD R12, R3, R164, RZ ;  /* 0x000000a4030c7224 */ /* 0x000fce00078e02ff */
.L_x_124:
[----:B------:R-:W-:Y:S05]  /*5300*/  BSYNC B1 ;  /* 0x0000000000017941 */ /* 0x000fea0003800000 */
.L_x_123:
        /* <DEDUP_REMOVED lines=11> */
.L_x_126:
[----:B------:R-:W-:Y:S05]  /*53c0*/  BSYNC B1 ;  /* 0x0000000000017941 */ /* 0x000fea0003800000 */
.L_x_125:
[----:B-1----:R-:W-:Y:S01]  /*53d0*/  @!P4 IMAD R3, R66, R155, R12 ;  /* 0x0000009b4203c224 */ /* 0x002fe200078e020c */
[----:B------:R-:W-:Y:S04]  /*53e0*/  BSSY B1, `(.L_x_127) ;  /* 0x0000006000017945 */ /* 0x000fe80003800000 */
[----:B------:R1:W-:Y:S01]  /*53f0*/  @!P4 STG.E.U8 desc[UR36][R6.64+0x50], R3 ;  /* 0x000050030600c986 */ /* 0x0003e2000c101124 */
[----:B------:R-:W-:Y:S05]  /*5400*/  @P3 BRA `(.L_x_128) ;  /* 0x00000000000c3947 */ /* 0x000fea0003800000 */
[----:B------:R-:W1:Y:S02]  /*5410*/  LDG.E.U8 R165, desc[UR36][R10.64+0x51] ;  /* 0x000051240aa57981 */ /* 0x000e64000c1e1100 */
[----:B-1----:R-:W-:-:S05]  /*5420*/  PRMT R3, R165, 0x8880, RZ ;  /* 0x00008880a5037816 */ /* 0x002fca00000000ff */
[----:B------:R-:W-:-:S07]  /*5430*/  IMAD R12, R3, R164, RZ ;  /* 0x000000a4030c7224 */ /* 0x000fce00078e02ff */
.L_x_128:
[----:B------:R-:W-:Y:S05]  /*5440*/  BSYNC B1 ;  /* 0x0000000000017941 */ /* 0x000fea0003800000 */
.L_x_127:
[----:B------:R-:W-:Y:S01]  /*5450*/  @!P3 IMAD R67, R67, R155, R12 ;  /* 0x0000009b4343b224 */ /* 0x000fe200078e020c */
[----:B------:R-:W-:Y:S04]  /*5460*/  BSSY B1, `(.L_x_129) ;  /* 0x0000006000017945 */ /* 0x000fe80003800000 */
[----:B------:R0:W-:Y:S01]  /*5470*/  @!P3 STG.E.U8 desc[UR36][R6.64+0x51], R67 ;  /* 0x000051430600b986 */ /* 0x0001e2000c101124 */
[----:B------:R-:W-:Y:S05]  /*5480*/  @P5 BRA `(.L_x_130) ;  /* 0x00000000000c5947 */ /* 0x000fea0003800000 */
[----:B------:R-:W1:Y:S02]  /*5490*/  LDG.E.U8 R165, desc[UR36][R8.64+0x58] ;  /* 0x0000582408a57981 */ /* 0x000e64000c1e1100 */
[----:B-1----:R-:W-:-:S05]  /*54a0*/  PRMT R3, R165, 0x8880, RZ ;  /* 0x00008880a5037816 */ /* 0x002fca00000000ff */
[----:B------:R-:W-:-:S07]  /*54b0*/  IMAD R12, R3, R164, RZ ;  /* 0x000000a4030c7224 */ /* 0x000fce00078e02ff */
.L_x_130:
[----:B------:R-:W-:Y:S05]  /*54c0*/  BSYNC B1 ;  /* 0x0000000000017941 */ /* 0x000fea0003800000 */
.L_x_129:
[----:B-1----:R-:W-:Y:S01]  /*54d0*/  @!P5 IMAD R3, R68, R155, R12 ;  /* 0x0000009b4403d224 */ /* 0x002fe200078e020c */
[----:B------:R-:W-:Y:S04]  /*54e0*/  BSSY B1, `(.L_x_131) ;  /* 0x0000006000017945 */ /* 0x000fe80003800000 */
[----:B------:R1:W-:Y:S01]  /*54f0*/  @!P5 STG.E.U8 desc[UR36][R4.64+0x58], R3 ;  /* 0x000058030400d986 */ /* 0x0003e2000c101124 */
[----:B------:R-:W-:Y:S05]  /*5500*/  @P2 BRA `(.L_x_132) ;  /* 0x00000000000c2947 */ /* 0x000fea0003800000 */
[----:B------:R-:W1:Y:S02]  /*5510*/  LDG.E.U8 R165, desc[UR36][R8.64+0x59] ;  /* 0x0000592408a57981 */ /* 0x000e64000c1e1100 */
[----:B-1----:R-:W-:-:S05]  /*5520*/  PRMT R3, R165, 0x8880, RZ ;  /* 0x00008880a5037816 */ /* 0x002fca00000000ff */
[----:B------:R-:W-:-:S07]  /*5530*/  IMAD R12, R3, R164, RZ ;  /* 0x000000a4030c7224 */ /* 0x000fce00078e02ff */
.L_x_132:
[----:B------:R-:W-:Y:S05]  /*5540*/  BSYNC B1 ;  /* 0x0000000000017941 */ /* 0x000fea0003800000 */
.L_x_131:
        /* <DEDUP_REMOVED lines=11> */
.L_x_134:
[----:B------:R-:W-:Y:S05]  /*5600*/  BSYNC B1 ;  /* 0x0000000000017941 */ /* 0x000fea0003800000 */
.L_x_133:
[----:B-1----:R-:W-:Y:S01]  /*5610*/  @!P4 IMAD R3, R70, R155, R12 ;  /* 0x0000009b4603c224 */ /* 0x002fe200078e020c */
[----:B------:R-:W-:Y:S04]  /*5620*/  BSSY B1, `(.L_x_135) ;  /* 0x0000006000017945 */ /* 0x000fe80003800000 */
[----:B------:R1:W-:Y:S01]  /*5630*/  @!P4 STG.E.U8 desc[UR36][R6.64+0x58], R3 ;  /* 0x000058030600c986 */ /* 0x0003e2000c101124 */
[----:B------:R-:W-:Y:S05]  /*5640*/  @P3 BRA `(.L_x_136) ;  /* 0x00000000000c3947 */ /* 0x000fea0003800000 */
[----:B------:R-:W1:Y:S02]  /*5650*/  LDG.E.U8 R165, desc[UR36][R10.64+0x59] ;  /* 0x000059240aa57981 */ /* 0x000e64000c1e1100 */
[----:B-1----:R-:W-:-:S05]  /*5660*/  PRMT R3, R165, 0x8880, RZ ;  /* 0x00008880a5037816 */ /* 0x002fca00000000ff */
[----:B------:R-:W-:-:S07]  /*5670*/  IMAD R12, R3, R164, RZ ;  /* 0x000000a4030c7224 */ /* 0x000fce00078e02ff */
.L_x_136:
[----:B------:R-:W-:Y:S05]  /*5680*/  BSYNC B1 ;  /* 0x0000000000017941 */ /* 0x000fea0003800000 */
.L_x_135:
[----:B------:R-:W-:Y:S01]  /*5690*/  @!P3 IMAD R71, R71, R155, R12 ;  /* 0x0000009b4747b224 */ /* 0x000fe200078e020c */
[----:B------:R-:W-:Y:S04]  /*56a0*/  BSSY B1, `(.L_x_137) ;  /* 0x0000006000017945 */ /* 0x000fe80003800000 */
[----:B------:R0:W-:Y:S01]  /*56b0*/  @!P3 STG.E.U8 desc[UR36][R6.64+0x59], R71 ;  /* 0x000059470600b986 */ /* 0x0001e2000c101124 */
[----:B------:R-:W-:Y:S05]  /*56c0*/  @P5 BRA `(.L_x_138) ;  /* 0x00000000000c5947 */ /* 0x000fea0003800000 */
[----:B------:R-:W1:Y:S02]  /*56d0*/  LDG.E.U8 R165, desc[UR36][R8.64+0x60] ;  /* 0x0000602408a57981 */ /* 0x000e64000c1e1100 */
[----:B-1----:R-:W-:-:S05]  /*56e0*/  PRMT R3, R165, 0x8880, RZ ;  /* 0x00008880a5037816 */ /* 0x002fca00000000ff */
[----:B------:R-:W-:-:S07]  /*56f0*/  IMAD R12, R3, R164, RZ ;  /* 0x000000a4030c7224 */ /* 0x000fce00078e02ff */
.L_x_138:
[----:B------:R-:W-:Y:S05]  /*5700*/  BSYNC B1 ;  /* 0x0000000000017941 */ /* 0x000fea0003800000 */
.L_x_137:
[----:B-1----:R-:W-:Y:S01]  /*5710*/  @!P5 IMAD R3, R72, R155, R12 ;  /* 0x0000009b4803d224 */ /* 0x002fe200078e020c */
[----:B------:R-:W-:Y:S04]  /*5720*/  BSSY B1, `(.L_x_139) ;  /* 0x0000006000017945 */ /* 0x000fe80003800000 */
[----:B------:R1:W-:Y:S01]  /*5730*/  @!P5 STG.E.U8 desc[UR36][R4.64+0x60], R3 ;  /* 0x000060030400d986 */ /* 0x0003e2000c101124 */
[----:B------:R-:W-:Y:S05]  /*5740*/  @P2 BRA `(.L_x_140) ;  /* 0x00000000000c2947 */ /* 0x000fea0003800000 */
[----:B------:R-:W1:Y:S02]  /*5750*/  LDG.E.U8 R165, desc[UR36][R8.64+0x61] ;  /* 0x0000612408a57981 */ /* 0x000e64000c1e1100 */
[----:B-1----:R-:W-:-:S05]  /*5760*/  PRMT R3, R165, 0x8880, RZ ;  /* 0x00008880a5037816 */ /* 0x002fca00000000ff */
[----:B------:R-:W-:-:S07]  /*5770*/  IMAD R12, R3, R164, RZ ;  /* 0x000000a4030c7224 */ /* 0x000fce00078e02ff */
.L_x_140:
[----:B------:R-:W-:Y:S05]  /*5780*/  BSYNC B1 ;  /* 0x0000000000017941 */ /* 0x000fea0003800000 */
.L_x_139:
        /* <DEDUP_REMOVED lines=11> */
.L_x_142:
[----:B------:R-:W-:Y:S05]  /*5840*/  BSYNC B1 ;  /* 0x0000000000017941 */ /* 0x000fea0003800000 */
.L_x_141:
[----:B-1----:R-:W-:Y:S01]  /*5850*/  @!P4 IMAD R3, R74, R155, R12 ;  /* 0x0000009b4a03c224 */ /* 0x002fe200078e020c */
[----:B------:R-:W-:Y:S04]  /*5860*/  BSSY B1, `(.L_x_143) ;  /* 0x0000006000017945 */ /* 0x000fe80003800000 */
[----:B------:R1:W-:Y:S01]  /*5870*/  @!P4 STG.E.U8 desc[UR36][R6.64+0x60], R3 ;  /* 0x000060030600c986 */ /* 0x0003e2000c101124 */
[----:B------:R-:W-:Y:S05]  /*5880*/  @P3 BRA `(.L_x_144) ;  /* 0x00000000000c3947 */ /* 0x000fea0003800000 */
[----:B------:R-:W1:Y:S02]  /*5890*/  LDG.E.U8 R165, desc[UR36][R10.64+0x61] ;  /* 0x000061240aa57981 */ /* 0x000e64000c1e1100 */
[----:B-1----:R-:W-:-:S05]  /*58a0*/  PRMT R3, R165, 0x8880, RZ ;  /* 0x00008880a5037816 */ /* 0x002fca00000000ff */
[----:B------:R-:W-:-:S07]  /*58b0*/  IMAD R12, R3, R164, RZ ;  /* 0x000000a4030c7224 */ /* 0x000fce00078e02ff */
.L_x_144:
[----:B------:R-:W-:Y:S05]  /*58c0*/  BSYNC B1 ;  /* 0x0000000000017941 */ /* 0x000fea0003800000 */
.L_x_143:
[----:B------:R-:W-:Y:S01]  /*58d0*/  @!P3 IMAD R75, R75, R155, R12 ;  /* 0x0000009b4b4bb224 */ /* 0x000fe200078e020c */
[----:B------:R-:W-:Y:S04]  /*58e0*/  BSSY B1, `(.L_x_145) ;  /* 0x0000006000017945 */ /* 0x000fe80003800000 */
[----:B------:R0:W-:Y:S01]  /*58f0*/  @!P3 STG.E.U8 desc[UR36][R6.64+0x61], R75 ;  /* 0x0000614b0600b986 */ /* 0x0001e2000c101124 */
[----:B------:R-:W-:Y:S05]  /*5900*/  @P5 BRA `(.L_x_146) ;  /* 0x00000000000c5947 */ /* 0x000fea0003800000 */
[----:B------:R-:W1:Y:S02]  /*5910*/  LDG.E.U8 R165, desc[UR36][R8.64+0x68] ;  /* 0x0000682408a57981 */ /* 0x000e64000c1e1100 */
[----:B-1----:R-:W-:-:S05]  /*5920*/  PRMT R3, R165, 0x8880, RZ ;  /* 0x00008880a5037816 */ /* 0x002fca00000000ff */
[----:B------:R-:W-:-:S07]  /*5930*/  IMAD R12, R3, R164, RZ ;  /* 0x000000a4030c7224 */ /* 0x000fce00078e02ff */
.L_x_146:
[----:B------:R-:W-:Y:S05]  /*5940*/  BSYNC B1 ;  /* 0x0000000000017941 */ /* 0x000fea0003800000 */
.L_x_145:
[----:B-1----:R-:W-:Y:S01]  /*5950*/  @!P5 IMAD R3, R76, R155, R12 ;  /* 0x0000009b4c03d224 */ /* 0x002fe200078e020c */
[----:B------:R-:W-:Y:S04]  /*5960*/  BSSY B1, `(.L_x_147) ;  /* 0x0000006000017945 */ /* 0x000fe80003800000 */
[----:B------:R1:W-:Y:S01]  /*5970*/  @!P5 STG.E.U8 desc[UR36][R4.64+0x68], R3 ;  /* 0x000068030400d986 */ /* 0x0003e2000c101124 */
[----:B------:R-:W-:Y:S05]  /*5980*/  @P2 BRA `(.L_x_148) ;  /* 0x00000000000c2947 */ /* 0x000fea0003800000 */
[----:B------:R-:W1:Y:S02]  /*5990*/  LDG.E.U8 R165, desc[UR36][R8.64+0x69] ;  /* 0x0000692408a57981 */ /* 0x000e64000c1e1100 */
[----:B-1----:R-:W-:-:S05]  /*59a0*/  PRMT R3, R165, 0x8880, RZ ;  /* 0x00008880a5037816 */ /* 0x002fca00000000ff */
[----:B------:R-:W-:-:S07]  /*59b0*/  IMAD R12, R3, R164, RZ ;  /* 0x000000a4030c7224 */ /* 0x000fce00078e02ff */
.L_x_148:
[----:B------:R-:W-:Y:S05]  /*59c0*/  BSYNC B1 ;  /* 0x0000000000017941 */ /* 0x000fea0003800000 */
.L_x_147:
        /* <DEDUP_REMOVED lines=11> */
.L_x_150:
[----:B------:R-:W-:Y:S05]  /*5a80*/  BSYNC B1 ;  /* 0x0000000000017941 */ /* 0x000fea0003800000 */
.L_x_149:
[----:B-1----:R-:W-:Y:S01]  /*5a90*/  @!P4 IMAD R3, R78, R155, R12 ;  /* 0x0000009b4e03c224 */ /* 0x002fe200078e020c */
[----:B------:R-:W-:Y:S04]  /*5aa0*/  BSSY B1, `(.L_x_151) ;  /* 0x0000006000017945 */ /* 0x000fe80003800000 */
[----:B------:R1:W-:Y:S01]  /*5ab0*/  @!P4 STG.E.U8 desc[UR36][R6.64+0x68], R3 ;  /* 0x000068030600c986 */ /* 0x0003e2000c101124 */
[----:B------:R-:W-:Y:S05]  /*5ac0*/  @P3 BRA `(.L_x_152) ;  /* 0x00000000000c3947 */ /* 0x000fea0003800000 */
[----:B------:R-:W1:Y:S02]  /*5ad0*/  LDG.E.U8 R165, desc[UR36][R10.64+0x69] ;  /* 0x000069240aa57981 */ /* 0x000e64000c1e1100 */
[----:B-1----:R-:W-:-:S05]  /*5ae0*/  PRMT R3, R165, 0x8880, RZ ;  /* 0x00008880a5037816 */ /* 0x002fca00000000ff */
[----:B------:R-:W-:-:S07]  /*5af0*/  IMAD R12, R3, R164, RZ ;  /* 0x000000a4030c7224 */ /* 0x000fce00078e02ff */
.L_x_152:
[----:B------:R-:W-:Y:S05]  /*5b00*/  BSYNC B1 ;  /* 0x0000000000017941 */ /* 0x000fea0003800000 */
.L_x_151:
[----:B------:R-:W-:Y:S01]  /*5b10*/  @!P3 IMAD R79, R79, R155, R12 ;  /* 0x0000009b4f4fb224 */ /* 0x000fe200078e020c */
[----:B------:R-:W-:Y:S04]  /*5b20*/  BSSY B1, `(.L_x_153) ;  /* 0x0000006000017945 */ /* 0x000fe80003800000 */
[----:B------:R0:W-:Y:S01]  /*5b30*/  @!P3 STG.E.U8 desc[UR36][R6.64+0x69], R79 ;  /* 0x0000694f0600b986 */ /* 0x0001e2000c101124 */
[----:B------:R-:W-:Y:S05]  /*5b40*/  @P5 BRA `(.L_x_154) ;  /* 0x00000000000c5947 */ /* 0x000fea0003800000 */
[----:B------:R-:W1:Y:S02]  /*5b50*/  LDG.E.U8 R165, desc[UR36][R8.64+0x70] ;  /* 0x0000702408a57981 */ /* 0x000e64000c1e1100 */
[----:B-1----:R-:W-:-:S05]  /*5b60*/  PRMT R3, R165, 0x8880, RZ ;  /* 0x00008880a5037816 */ /* 0x002fca00000000ff */
[----:B------:R-:W-:-:S07]  /*5b70*/  IMAD R12, R3, R164, RZ ;  /* 0x000000a4030c7224 */ /* 0x000fce00078e02ff */
.L_x_154:
[----:B------:R-:W-:Y:S05]  /*5b80*/  BSYNC B1 ;  /* 0x0000000000017941 */ /* 0x000fea0003800000 */
.L_x_153:
[----:B-1----:R-:W-:Y:S01]  /*5b90*/  @!P5 IMAD R3, R80, R155, R12 ;  /* 0x0000009b5003d224 */ /* 0x002fe200078e020c */
[----:B------:R-:W-:Y:S04]  /*5ba0*/  BSSY B1, `(.L_x_155) ;  /* 0x0000006000017945 */ /* 0x000fe80003800000 */
[----:B------:R1:W-:Y:S01]  /*5bb0*/  @!P5 STG.E.U8 desc[UR36][R4.64+0x70], R3 ;  /* 0x000070030400d986 */ /* 0x0003e2000c101124 */
[----:B------:R-:W-:Y:S05]  /*5bc0*/  @P2 BRA `(.L_x_156) ;  /* 0x00000000000c2947 */ /* 0x000fea0003800000 */
[----:B------:R-:W1:Y:S02]  /*5bd0*/  LDG.E.U8 R165, desc[UR36][R8.64+0x71] ;  /* 0x0000712408a57981 */ /* 0x000e64000c1e1100 */
[----:B-1----:R-:W-:-:S05]  /*5be0*/  PRMT R3, R165, 0x8880, RZ ;  /* 0x00008880a5037816 */ /* 0x002fca00000000ff */
[----:B------:R-:W-:-:S07]  /*5bf0*/  IMAD R12, R3, R164, RZ ;  /* 0x000000a4030c7224 */ /* 0x000fce00078e02ff */
.L_x_156:
[----:B------:R-:W-:Y:S05]  /*5c00*/  BSYNC B1 ;  /* 0x0000000000017941 */ /* 0x000fea0003800000 */
.L_x_155:
        /* <DEDUP_REMOVED lines=11> */
.L_x_158:
[----:B------:R-:W-:Y:S05]  /*5cc0*/  BSYNC B1 ;  /* 0x0000000000017941 */ /* 0x000fea0003800000 */
.L_x_157:
[----:B-1----:R-:W-:Y:S01]  /*5cd0*/  @!P4 IMAD R3, R82, R155, R12 ;  /* 0x0000009b5203c224 */ /* 0x002fe200078e020c */
[----:B------:R-:W-:Y:S04]  /*5ce0*/  BSSY B1, `(.L_x_159) ;  /* 0x0000006000017945 */ /* 0x000fe80003800000 */
[----:B------:R1:W-:Y:S01]  /*5cf0*/  @!P4 STG.E.U8 desc[UR36][R6.64+0x70], R3 ;  /* 0x000070030600c986 */ /* 0x0003e2000c101124 */
[----:B------:R-:W-:Y:S05]  /*5d00*/  @P3 BRA `(.L_x_160) ;  /* 0x00000000000c3947 */ /* 0x000fea0003800000 */
[----:B------:R-:W1:Y:S02]  /*5d10*/  LDG.E.U8 R165, desc[UR36][R10.64+0x71] ;  /* 0x000071240aa57981 */ /* 0x000e64000c1e1100 */
[----:B-1----:R-:W-:-:S05]  /*5d20*/  PRMT R3, R165, 0x8880, RZ ;  /* 0x00008880a5037816 */ /* 0x002fca00000000ff */
[----:B------:R-:W-:-:S07]  /*5d30*/  IMAD R12, R3, R164, RZ ;  /* 0x000000a4030c7224 */ /* 0x000fce00078e02ff */
.L_x_160:
[----:B------:R-:W-:Y:S05]  /*5d40*/  BSYNC B1 ;  /* 0x0000000000017941 */ /* 0x000fea0003800000 */
.L_x_159:
[----:B------:R-:W-:Y:S01]  /*5d50*/  @!P3 IMAD R83, R83, R155, R12 ;  /* 0x0000009b5353b224 */ /* 0x000fe200078e020c */
[----:B------:R-:W-:Y:S04]  /*5d60*/  BSSY B1, `(.L_x_161) ;  /* 0x0000006000017945 */ /* 0x000fe80003800000 */
[----:B------:R0:W-:Y:S01]  /*5d70*/  @!P3 STG.E.U8 desc[UR36][R6.64+0x71], R83 ;  /* 0x000071530600b986 */ /* 0x0001e2000c101124 */
[----:B------:R-:W-:Y:S05]  /*5d80*/  @P5 BRA `(.L_x_162) ;  /* 0x00000000000c5947 */ /* 0x000fea0003800000 */
[----:B------:R-:W1:Y:S02]  /*5d90*/  LDG.E.U8 R165, desc[UR36][R8.64+0x78] ;  /* 0x0000782408a57981 */ /* 0x000e64000c1e1100 */
[----:B-1----:R-:W-:-:S05]  /*5da0*/  PRMT R3, R165, 0x8880, RZ ;  /* 0x00008880a5037816 */ /* 0x002fca00000000ff */
[----:B------:R-:W-:-:S07]  /*5db0*/  IMAD R12, R3, R164, RZ ;  /* 0x000000a4030c7224 */ /* 0x000fce00078e02ff */
.L_x_162:
[----:B------:R-:W-:Y:S05]  /*5dc0*/  BSYNC B1 ;  /* 0x0000000000017941 */ /* 0x000fea0003800000 */
.L_x_161:
[----:B-1----:R-:W-:Y:S01]  /*5dd0*/  @!P5 IMAD R3, R84, R155, R12 ;  /* 0x0000009b5403d224 */ /* 0x002fe200078e020c */
[----:B------:R-:W-:Y:S04]  /*5de0*/  BSSY B1, `(.L_x_163) ;  /* 0x0000006000017945 */ /* 0x000fe80003800000 */
[----:B------:R1:W-:Y:S01]  /*5df0*/  @!P5 STG.E.U8 desc[UR36][R4.64+0x78], R3 ;  /* 0x000078030400d986 */ /* 0x0003e2000c101124 */
[----:B------:R-:W-:Y:S05]  /*5e00*/  @P2 BRA `(.L_x_164) ;  /* 0x00000000000c2947 */ /* 0x000fea0003800000 */
[----:B------:R-:W1:Y:S02]  /*5e10*/  LDG.E.U8 R165, desc[UR36][R8.64+0x79] ;  /* 0x0000792408a57981 */ /* 0x000e64000c1e1100 */
[----:B-1----:R-:W-:-:S05]  /*5e20*/  PRMT R3, R165, 0x8880, RZ ;  /* 0x00008880a5037816 */ /* 0x002fca00000000ff */
[----:B------:R-:W-:-:S07]  /*5e30*/  IMAD R12, R3, R164, RZ ;  /* 0x000000a4030c7224 */ /* 0x000fce00078e02ff */
.L_x_164:
[----:B------:R-:W-:Y:S05]  /*5e40*/  BSYNC B1 ;  /* 0x0000000000017941 */ /* 0x000fea0003800000 */
.L_x_163:
        /* <DEDUP_REMOVED lines=11> */
.L_x_166:
[----:B------:R-:W-:Y:S05]  /*5f00*/  BSYNC B1 ;  /* 0x0000000000017941 */ /* 0x000fea0003800000 */
.L_x_165:
[----:B-1----:R-:W-:Y:S01]  /*5f10*/  @!P4 IMAD R3, R86, R155, R12 ;  /* 0x0000009b5603c224 */ /* 0x002fe200078e020c */
[----:B------:R-:W-:Y:S04]  /*5f20*/  BSSY B1, `(.L_x_167) ;  /* 0x0000006000017945 */ /* 0x000fe80003800000 */
[----:B------:R1:W-:Y:S01]  /*5f30*/  @!P4 STG.E.U8 desc[UR36][R6.64+0x78], R3 ;  /* 0x000078030600c986 */ /* 0x0003e2000c101124 */
[----:B------:R-:W-:Y:S05]  /*5f40*/  @P3 BRA `(.L_x_168) ;  /* 0x00000000000c3947 */ /* 0x000fea0003800000 */
[----:B------:R-:W1:Y:S02]  /*5f50*/  LDG.E.U8 R165, desc[UR36][R10.64+0x79] ;  /* 0x000079240aa57981 */ /* 0x000e64000c1e1100 */
[----:B-1----:R-:W-:-:S05]  /*5f60*/  PRMT R3, R165, 0x8880, RZ ;  /* 0x00008880a5037816 */ /* 0x002fca00000000ff */
[----:B------:R-:W-:-:S07]  /*5f70*/  IMAD R12, R3, R164, RZ ;  /* 0x000000a4030c7224 */ /* 0x000fce00078e02ff */
.L_x_168:
[----:B------:R-:W-:Y:S05]  /*5f80*/  BSYNC B1 ;  /* 0x0000000000017941 */ /* 0x000fea0003800000 */
.L_x_167:
[----:B------:R-:W-:Y:S01]  /*5f90*/  @!P3 IMAD R87, R87, R155, R12 ;  /* 0x0000009b5757b224 */ /* 0x000fe200078e020c */
[----:B------:R-:W-:Y:S04]  /*5fa0*/  BSSY B1, `(.L_x_169) ;  /* 0x0000006000017945 */ /* 0x000fe80003800000 */
[----:B------:R0:W-:Y:S01]  /*5fb0*/  @!P3 STG.E.U8 desc[UR36][R6.64+0x79], R87 ;  /* 0x000079570600b986 */ /* 0x0001e2000c101124 */
[----:B------:R-:W-:Y:S05]  /*5fc0*/  @P5 BRA `(.L_x_170) ;  /* 0x00000000000c5947 */ /* 0x000fea0003800000 */
[----:B------:R-:W1:Y:S02]  /*5fd0*/  LDG.E.U8 R165, desc[UR36][R8.64+0x80] ;  /* 0x0000802408a57981 */ /* 0x000e64000c1e1100 */
[----:B-1----:R-:W-:-:S05]  /*5fe0*/  PRMT R3, R165, 0x8880, RZ ;  /* 0x00008880a5037816 */ /* 0x002fca00000000ff */
[----:B------:R-:W-:-:S07]  /*5ff0*/  IMAD R12, R3, R164, RZ ;  /* 0x000000a4030c7224 */ /* 0x000fce00078e02ff */
.L_x_170:
[----:B------:R-:W-:Y:S05]  /*6000*/  BSYNC B1 ;  /* 0x0000000000017941 */ /* 0x000fea0003800000 */
.L_x_169:
[----:B-1----:R-:W-:Y:S01]  /*6010*/  @!P5 IMAD R3, R88, R155, R12 ;  /* 0x0000009b5803d224 */ /* 0x002fe200078e020c */
[----:B------:R-:W-:Y:S04]  /*6020*/  BSSY B1, `(.L_x_171) ;  /* 0x0000006000017945 */ /* 0x000fe80003800000 */
[----:B------:R1:W-:Y:S01]  /*6030*/  @!P5 STG.E.U8 desc[UR36][R4.64+0x80], R3 ;  /* 0x000080030400d986 */ /* 0x0003e2000c101124 */
[----:B------:R-:W-:Y:S05]  /*6040*/  @P2 BRA `(.L_x_172) ;  /* 0x00000000000c2947 */ /* 0x000fea0003800000 */
[----:B------:R-:W1:Y:S02]  /*6050*/  LDG.E.U8 R165, desc[UR36][R8.64+0x81] ;  /* 0x0000812408a57981 */ /* 0x000e64000c1e1100 */
[----:B-1----:R-:W-:-:S05]  /*6060*/  PRMT R3, R165, 0x8880, RZ ;  /* 0x00008880a5037816 */ /* 0x002fca00000000ff */
[----:B------:R-:W-:-:S07]  /*6070*/  IMAD R12, R3, R164, RZ ;  /* 0x000000a4030c7224 */ /* 0x000fce00078e02ff */
.L_x_172:
[----:B------:R-:W-:Y:S05]  /*6080*/  BSYNC B1 ;  /* 0x0000000000017941 */ /* 0x000fea0003800000 */
.L_x_171:
        /* <DEDUP_REMOVED lines=11> */
.L_x_174:
[----:B------:R-:W-:Y:S05]  /*6140*/  BSYNC B1 ;  /* 0x0000000000017941 */ /* 0x000fea0003800000 */
.L_x_173:
[----:B-1----:R-:W-:Y:S01]  /*6150*/  @!P4 IMAD R3, R90, R155, R12 ;  /* 0x0000009b5a03c224 */ /* 0x002fe200078e020c */
[----:B------:R-:W-:Y:S04]  /*6160*/  BSSY B1, `(.L_x_175) ;  /* 0x0000006000017945 */ /* 0x000fe80003800000 */
[----:B------:R1:W-:Y:S01]  /*6170*/  @!P4 STG.E.U8 desc[UR36][R6.64+0x80], R3 ;  /* 0x000080030600c986 */ /* 0x0003e2000c101124 */
[----:B------:R-:W-:Y:S05]  /*6180*/  @P3 BRA `(.L_x_176) ;  /* 0x00000000000c3947 */ /* 0x000fea0003800000 */
[----:B------:R-:W1:Y:S02]  /*6190*/  LDG.E.U8 R165, desc[UR36][R10.64+0x81] ;  /* 0x000081240aa57981 */ /* 0x000e64000c1e1100 */
[----:B-1----:R-:W-:-:S05]  /*61a0*/  PRMT R3, R165, 0x8880, RZ ;  /* 0x00008880a5037816 */ /* 0x002fca00000000ff */
[----:B------:R-:W-:-:S07]  /*61b0*/  IMAD R12, R3, R164, RZ ;  /* 0x000000a4030c7224 */ /* 0x000fce00078e02ff */
.L_x_176:
[----:B------:R-:W-:Y:S05]  /*61c0*/  BSYNC B1 ;  /* 0x0000000000017941 */ /* 0x000fea0003800000 */
.L_x_175:
[----:B------:R-:W-:Y:S01]  /*61d0*/  @!P3 IMAD R91, R91, R155, R12 ;  /* 0x0000009b5b5bb224 */ /* 0x000fe200078e020c */
[----:B------:R-:W-:Y:S04]  /*61e0*/  BSSY B1, `(.L_x_177) ;  /* 0x0000006000017945 */ /* 0x000fe80003800000 */
[----:B------:R0:W-:Y:S01]  /*61f0*/  @!P3 STG.E.U8 desc[UR36][R6.64+0x81], R91 ;  /* 0x0000815b0600b986 */ /* 0x0001e2000c101124 */
[----:B------:R-:W-:Y:S05]  /*6200*/  @P5 BRA `(.L_x_178) ;  /* 0x00000000000c5947 */ /* 0x000fea0003800000 */
[----:B------:R-:W1:Y:S02]  /*6210*/  LDG.E.U8 R165, desc[UR36][R8.64+0x88] ;  /* 0x0000882408a57981 */ /* 0x000e64000c1e1100 */
[----:B-1----:R-:W-:-:S05]  /*6220*/  PRMT R3, R165, 0x8880, RZ ;  /* 0x00008880a5037816 */ /* 0x002fca00000000ff */
[----:B------:R-:W-:-:S07]  /*6230*/  IMAD R12, R3, R164, RZ ;  /* 0x000000a4030c7224 */ /* 0x000fce00078e02ff */
.L_x_178:
[----:B------:R-:W-:Y:S05]  /*6240*/  BSYNC B1 ;  /* 0x0000000000017941 */ /* 0x000fea0003800000 */
.L_x_177:
[----:B-1----:R-:W-:Y:S01]  /*6250*/  @!P5 IMAD R3, R92, R155, R12 ;  /* 0x0000009b5c03d224 */ /* 0x002fe200078e020c */
[----:B------:R-:W-:Y:S04]  /*6260*/  BSSY B1, `(.L_x_179) ;  /* 0x0000006000017945 */ /* 0x000fe80003800000 */
[----:B------:R1:W-:Y:S01]  /*6270*/  @!P5 STG.E.U8 desc[UR36][R4.64+0x88], R3 ;  /* 0x000088030400d986 */ /* 0x0003e2000c101124 */
[----:B------:R-:W-:Y:S05]  /*6280*/  @P2 BRA `(.L_x_180) ;  /* 0x00000000000c2947 */ /* 0x000fea0003800000 */
[----:B------:R-:W1:Y:S02]  /*6290*/  LDG.E.U8 R165, desc[UR36][R8.64+0x89] ;  /* 0x0000892408a57981 */ /* 0x000e64000c1e1100 */
[----:B-1----:R-:W-:-:S05]  /*62a0*/  PRMT R3, R165, 0x8880, RZ ;  /* 0x00008880a5037816 */ /* 0x002fca00000000ff */
[----:B------:R-:W-:-:S07]  /*62b0*/  IMAD R12, R3, R164, RZ ;  /* 0x000000a4030c7224 */ /* 0x000fce00078e02ff */
.L_x_180:
[----:B------:R-:W-:Y:S05]  /*62c0*/  BSYNC B1 ;  /* 0x0000000000017941 */ /* 0x000fea0003800000 */
.L_x_179:
        /* <DEDUP_REMOVED lines=11> */
.L_x_182:
[----:B------:R-:W-:Y:S05]  /*6380*/  BSYNC B1 ;  /* 0x0000000000017941 */ /* 0x000fea0003800000 */
.L_x_181:
[----:B-1----:R-:W-:Y:S01]  /*6390*/  @!P4 IMAD R3, R94, R155, R12 ;  /* 0x0000009b5e03c224 */ /* 0x002fe200078e020c */
[----:B------:R-:W-:Y:S04]  /*63a0*/  BSSY B1, `(.L_x_183) ;  /* 0x0000006000017945 */ /* 0x000fe80003800000 */
[----:B------:R1:W-:Y:S01]  /*63b0*/  @!P4 STG.E.U8 desc[UR36][R6.64+0x88], R3 ;  /* 0x000088030600c986 */ /* 0x0003e2000c101124 */
[----:B------:R-:W-:Y:S05]  /*63c0*/  @P3 BRA `(.L_x_184) ;  /* 0x00000000000c3947 */ /* 0x000fea0003800000 */
[----:B------:R-:W1:Y:S02]  /*63d0*/  LDG.E.U8 R165, desc[UR36][R10.64+0x89] ;  /* 0x000089240aa57981 */ /* 0x000e64000c1e1100 */
[----:B-1----:R-:W-:-:S05]  /*63e0*/  PRMT R3, R165, 0x8880, RZ ;  /* 0x00008880a5037816 */ /* 0x002fca00000000ff */
[----:B------:R-:W-:-:S07]  /*63f0*/  IMAD R12, R3, R164, RZ ;  /* 0x000000a4030c7224 */ /* 0x000fce00078e02ff */
.L_x_184:
[----:B------:R-:W-:Y:S05]  /*6400*/  BSYNC B1 ;  /* 0x0000000000017941 */ /* 0x000fea0003800000 */
.L_x_183:
[----:B------:R-:W-:Y:S01]  /*6410*/  @!P3 IMAD R95, R95, R155, R12 ;  /* 0x0000009b5f5fb224 */ /* 0x000fe200078e020c */
[----:B------:R-:W-:Y:S04]  /*6420*/  BSSY B1, `(.L_x_185) ;  /* 0x0000006000017945 */ /* 0x000fe80003800000 */
[----:B------:R0:W-:Y:S01]  /*6430*/  @!P3 STG.E.U8 desc[UR36][R6.64+0x89], R95 ;  /* 0x0000895f0600b986 */ /* 0x0001e2000c101124 */
[----:B------:R-:W-:Y:S05]  /*6440*/  @P5 BRA `(.L_x_186) ;  /* 0x00000000000c5947 */ /* 0x000fea0003800000 */
[----:B------:R-:W1:Y:S02]  /*6450*/  LDG.E.U8 R165, desc[UR36][R8.64+0x90] ;  /* 0x0000902408a57981 */ /* 0x000e64000c1e1100 */
[----:B-1----:R-:W-:-:S05]  /*6460*/  PRMT R3, R165, 0x8880, RZ ;  /* 0x00008880a5037816 */ /* 0x002fca00000000ff */
[----:B------:R-:W-:-:S07]  /*6470*/  IMAD R12, R3, R164, RZ ;  /* 0x000000a4030c7224 */ /* 0x000fce00078e02ff */
.L_x_186:
[----:B------:R-:W-:Y:S05]  /*6480*/  BSYNC B1 ;  /* 0x0000000000017941 */ /* 0x000fea0003800000 */
.L_x_185:
[----:B-1----:R-:W-:Y:S01]  /*6490*/  @!P5 IMAD R3, R96, R155, R12 ;  /* 0x0000009b6003d224 */ /* 0x002fe200078e020c */
[----:B------:R-:W-:Y:S04]  /*64a0*/  BSSY B1, `(.L_x_187) ;  /* 0x0000006000017945 */ /* 0x000fe80003800000 */
[----:B------:R1:W-:Y:S01]  /*64b0*/  @!P5 STG.E.U8 desc[UR36][R4.64+0x90], R3 ;  /* 0x000090030400d986 */ /* 0x0003e2000c101124 */
[----:B------:R-:W-:Y:S05]  /*64c0*/  @P2 BRA `(.L_x_188) ;  /* 0x00000000000c2947 */ /* 0x000fea0003800000 */
[----:B------:R-:W1:Y:S02]  /*64d0*/  LDG.E.U8 R165, desc[UR36][R8.64+0x91] ;  /* 0x0000912408a57981 */ /* 0x000e64000c1e1100 */
[----:B-1----:R-:W-:-:S05]  /*64e0*/  PRMT R3, R165, 0x8880, RZ ;  /* 0x00008880a5037816 */ /* 0x002fca00000000ff */
[----:B------:R-:W-:-:S07]  /*64f0*/  IMAD R12, R3, R164, RZ ;  /* 0x000000a4030c7224 */ /* 0x000fce00078e02ff */
.L_x_188:
[----:B------:R-:W-:Y:S05]  /*6500*/  BSYNC B1 ;  /* 0x0000000000017941 */ /* 0x000fea0003800000 */
.L_x_187:
        /* <DEDUP_REMOVED lines=11> */
.L_x_190:
[----:B------:R-:W-:Y:S05]  /*65c0*/  BSYNC B1 ;  /* 0x0000000000017941 */ /* 0x000fea0003800000 */
.L_x_189:
[----:B-1----:R-:W-:Y:S01]  /*65d0*/  @!P4 IMAD R3, R98, R155, R12 ;  /* 0x0000009b6203c224 */ /* 0x002fe200078e020c */
[----:B------:R-:W-:Y:S04]  /*65e0*/  BSSY B1, `(.L_x_191) ;  /* 0x0000006000017945 */ /* 0x000fe80003800000 */
[----:B------:R1:W-:Y:S01]  /*65f0*/  @!P4 STG.E.U8 desc[UR36][R6.64+0x90], R3 ;  /* 0x000090030600c986 */ /* 0x0003e2000c101124 */
[----:B------:R-:W-:Y:S05]  /*6600*/  @P3 BRA `(.L_x_192) ;  /* 0x00000000000c3947 */ /* 0x000fea0003800000 */
[----:B------:R-:W1:Y:S02]  /*6610*/  LDG.E.U8 R165, desc[UR36][R10.64+0x91] ;  /* 0x000091240aa57981 */ /* 0x000e64000c1e1100 */
[----:B-1----:R-:W-:-:S05]  /*6620*/  PRMT R3, R165, 0x8880, RZ ;  /* 0x00008880a5037816 */ /* 0x002fca00000000ff */
[----:B------:R-:W-:-:S07]  /*6630*/  IMAD R12, R3, R164, RZ ;  /* 0x000000a4030c7224 */ /* 0x000fce00078e02ff */
.L_x_192:
[----:B------:R-:W-:Y:S05]  /*6640*/  BSYNC B1 ;  /* 0x0000000000017941 */ /* 0x000fea0003800000 */
.L_x_191:
[----:B------:R-:W-:Y:S01]  /*6650*/  @!P3 IMAD R99, R99, R155, R12 ;  /* 0x0000009b6363b224 */ /* 0x000fe200078e020c */
[----:B------:R-:W-:Y:S04]  /*6660*/  BSSY B1, `(.L_x_193) ;  /* 0x0000006000017945 */ /* 0x000fe80003800000 */
[----:B------:R0:W-:Y:S01]  /*6670*/  @!P3 STG.E.U8 desc[UR36][R6.64+0x91], R99 ;  /* 0x000091630600b986 */ /* 0x0001e2000c101124 */
[----:B------:R-:W-:Y:S05]  /*6680*/  @P5 BRA `(.L_x_194) ;  /* 0x00000000000c5947 */ /* 0x000fea0003800000 */
[----:B------:R-:W1:Y:S02]  /*6690*/  LDG.E.U8 R165, desc[UR36][R8.64+0x98] ;  /* 0x0000982408a57981 */ /* 0x000e64000c1e1100 */
[----:B-1----:R-:W-:-:S05]  /*66a0*/  PRMT R3, R165, 0x8880, RZ ;  /* 0x00008880a5037816 */ /* 0x002fca00000000ff */
[----:B------:R-:W-:-:S07]  /*66b0*/  IMAD R12, R3, R164, RZ ;  /* 0x000000a4030c7224 */ /* 0x000fce00078e02ff */
.L_x_194:
[----:B------:R-:W-:Y:S05]  /*66c0*/  BSYNC B1 ;  /* 0x0000000000017941 */ /* 0x000fea0003800000 */
.L_x_193:
[----:B-1----:R-:W-:Y:S01]  /*66d0*/  @!P5 IMAD R3, R100, R155, R12 ;  /* 0x0000009b6403d224 */ /* 0x002fe200078e020c */
[----:B------:R-:W-:Y:S04]  /*66e0*/  BSSY B1, `(.L_x_195) ;  /* 0x0000006000017945 */ /* 0x000fe80003800000 */
[----:B------:R1:W-:Y:S01]  /*66f0*/  @!P5 STG.E.U8 desc[UR36][R4.64+0x98], R3 ;  /* 0x000098030400d986 */ /* 0x0003e2000c101124 */
[----:B------:R-:W-:Y:S05]  /*6700*/  @P2 BRA `(.L_x_196) ;  /* 0x00000000000c2947 */ /* 0x000fea0003800000 */
[----:B------:R-:W1:Y:S02]  /*6710*/  LDG.E.U8 R165, desc[UR36][R8.64+0x99] ;  /* 0x0000992408a57981 */ /* 0x000e64000c1e1100 */
[----:B-1----:R-:W-:-:S05]  /*6720*/  PRMT R3, R165, 0x8880, RZ ;  /* 0x00008880a5037816 */ /* 0x002fca00000000ff */
[----:B------:R-:W-:-:S07]  /*6730*/  IMAD R12, R3, R164, RZ ;  /* 0x000000a4030c7224 */ /* 0x000fce00078e02ff */
.L_x_196:
[----:B------:R-:W-:Y:S05]  /*6740*/  BSYNC B1 ;  /* 0x0000000000017941 */ /* 0x000fea0003800000 */
.L_x_195:
        /* <DEDUP_REMOVED lines=11> */
.L_x_198:
[----:B------:R-:W-:Y:S05]  /*6800*/  BSYNC B1 ;  /* 0x0000000000017941 */ /* 0x000fea0003800000 */
.L_x_197:
[----:B-1----:R-:W-:Y:S01]  /*6810*/  @!P4 IMAD R3, R102, R155, R12 ;  /* 0x0000009b6603c224 */ /* 0x002fe200078e020c */
[----:B------:R-:W-:Y:S04]  /*6820*/  BSSY B1, `(.L_x_199) ;  /* 0x0000006000017945 */ /* 0x000fe80003800000 */
[----:B------:R1:W-:Y:S01]  /*6830*/  @!P4 STG.E.U8 desc[UR36][R6.64+0x98], R3 ;  /* 0x000098030600c986 */ /* 0x0003e2000c101124 */
[----:B------:R-:W-:Y:S05]  /*6840*/  @P3 BRA `(.L_x_200) ;  /* 0x00000000000c3947 */ /* 0x000fea0003800000 */
[----:B------:R-:W1:Y:S02]  /*6850*/  LDG.E.U8 R165, desc[UR36][R10.64+0x99] ;  /* 0x000099240aa57981 */ /* 0x000e64000c1e1100 */
[----:B-1----:R-:W-:-:S05]  /*6860*/  PRMT R3, R165, 0x8880, RZ ;  /* 0x00008880a5037816 */ /* 0x002fca00000000ff */
[----:B------:R-:W-:-:S07]  /*6870*/  IMAD R12, R3, R164, RZ ;  /* 0x000000a4030c7224 */ /* 0x000fce00078e02ff */
.L_x_200:
[----:B------:R-:W-:Y:S05]  /*6880*/  BSYNC B1 ;  /* 0x0000000000017941 */ /* 0x000fea0003800000 */
.L_x_199:
[----:B------:R-:W-:Y:S01]  /*6890*/  @!P3 IMAD R103, R103, R155, R12 ;  /* 0x0000009b6767b224 */ /* 0x000fe200078e020c */
[----:B------:R-:W-:Y:S04]  /*68a0*/  BSSY B1, `(.L_x_201) ;  /* 0x0000006000017945 */ /* 0x000fe80003800000 */
[----:B------:R0:W-:Y:S01]  /*68b0*/  @!P3 STG.E.U8 desc[UR36][R6.64+0x99], R103 ;  /* 0x000099670600b986 */ /* 0x0001e2000c101124 */
[----:B------:R-:W-:Y:S05]  /*68c0*/  @P5 BRA `(.L_x_202) ;  /* 0x00000000000c5947 */ /* 0x000fea0003800000 */
[----:B------:R-:W1:Y:S02]  /*68d0*/  LDG.E.U8 R165, desc[UR36][R8.64+0xa0] ;  /* 0x0000a02408a57981 */ /* 0x000e64000c1e1100 */
[----:B-1----:R-:W-:-:S05]  /*68e0*/  PRMT R3, R165, 0x8880, RZ ;  /* 0x00008880a5037816 */ /* 0x002fca00000000ff */
[----:B------:R-:W-:-:S07]  /*68f0*/  IMAD R12, R3, R164, RZ ;  /* 0x000000a4030c7224 */ /* 0x000fce00078e02ff */
.L_x_202:
[----:B------:R-:W-:Y:S05]  /*6900*/  BSYNC B1 ;  /* 0x0000000000017941 */ /* 0x000fea0003800000 */
.L_x_201:
[----:B-1----:R-:W-:Y:S01]  /*6910*/  @!P5 IMAD R3, R104, R155, R12 ;  /* 0x0000009b6803d224 */ /* 0x002fe200078e020c */
[----:B------:R-:W-:Y:S04]  /*6920*/  BSSY B1, `(.L_x_203) ;  /* 0x0000006000017945 */ /* 0x000fe80003800000 */
[----:B------:R1:W-:Y:S01]  /*6930*/  @!P5 STG.E.U8 desc[UR36][R4.64+0xa0], R3 ;  /* 0x0000a0030400d986 */ /* 0x0003e2000c101124 */
[----:B------:R-:W-:Y:S05]  /*6940*/  @P2 BRA `(.L_x_204) ;  /* 0x00000000000c2947 */ /* 0x000fea0003800000 */
[----:B------:R-:W1:Y:S02]  /*6950*/  LDG.E.U8 R165, desc[UR36][R8.64+0xa1] ;  /* 0x0000a12408a57981 */ /* 0x000e64000c1e1100 */
[----:B-1----:R-:W-:-:S05]  /*6960*/  PRMT R3, R165, 0x8880, RZ ;  /* 0x00008880a5037816 */ /* 0x002fca00000000ff */
[----:B------:R-:W-:-:S07]  /*6970*/  IMAD R12, R3, R164, RZ ;  /* 0x000000a4030c7224 */ /* 0x000fce00078e02ff */
.L_x_204:
[----:B------:R-:W-:Y:S05]  /*6980*/  BSYNC B1 ;  /* 0x0000000000017941 */ /* 0x000fea0003800000 */
.L_x_203:
        /* <DEDUP_REMOVED lines=11> */
.L_x_206:
[----:B------:R-:W-:Y:S05]  /*6a40*/  BSYNC B1 ;  /* 0x0000000000017941 */ /* 0x000fea0003800000 */
.L_x_205:
[----:B-1----:R-:W-:Y:S01]  /*6a50*/  @!P4 IMAD R3, R106, R155, R12 ;  /* 0x0000009b6a03c224 */ /* 0x002fe200078e020c */
[----:B------:R-:W-:Y:S04]  /*6a60*/  BSSY B1, `(.L_x_207) ;  /* 0x0000006000017945 */ /* 0x000fe80003800000 */
[----:B------:R1:W-:Y:S01]  /*6a70*/  @!P4 STG.E.U8 desc[UR36][R6.64+0xa0], R3 ;  /* 0x0000a0030600c986 */ /* 0x0003e2000c101124 */
[----:B------:R-:W-:Y:S05]  /*6a80*/  @P3 BRA `(.L_x_208) ;  /* 0x00000000000c3947 */ /* 0x000fea0003800000 */
[----:B------:R-:W1:Y:S02]  /*6a90*/  LDG.E.U8 R165, desc[UR36][R10.64+0xa1] ;  /* 0x0000a1240aa57981 */ /* 0x000e64000c1e1100 */
[----:B-1----:R-:W-:-:S05]  /*6aa0*/  PRMT R3, R165, 0x8880, RZ ;  /* 0x00008880a5037816 */ /* 0x002fca00000000ff */
[----:B------:R-:W-:-:S07]  /*6ab0*/  IMAD R12, R3, R164, RZ ;  /* 0x000000a4030c7224 */ /* 0x000fce00078e02ff */
.L_x_208:
[----:B------:R-:W-:Y:S05]  /*6ac0*/  BSYNC B1 ;  /* 0x0000000000017941 */ /* 0x000fea0003800000 */
.L_x_207:
[----:B------:R-:W-:Y:S01]  /*6ad0*/  @!P3 IMAD R107, R107, R155, R12 ;  /* 0x0000009b6b6bb224 */ /* 0x000fe200078e020c */
[----:B------:R-:W-:Y:S04]  /*6ae0*/  BSSY B1, `(.L_x_209) ;  /* 0x0000006000017945 */ /* 0x000fe80003800000 */
[----:B------:R0:W-:Y:S01]  /*6af0*/  @!P3 STG.E.U8 desc[UR36][R6.64+0xa1], R107 ;  /* 0x0000a16b0600b986 */ /* 0x0001e2000c101124 */
[----:B------:R-:W-:Y:S05]  /*6b00*/  @P5 BRA `(.L_x_210) ;  /* 0x00000000000c5947 */ /* 0x000fea0003800000 */
[----:B------:R-:W1:Y:S02]  /*6b10*/  LDG.E.U8 R165, desc[UR36][R8.64+0xa8] ;  /* 0x0000a82408a57981 */ /* 0x000e64000c1e1100 */
[----:B-1----:R-:W-:-:S05]  /*6b20*/  PRMT R3, R165, 0x8880, RZ ;  /* 0x00008880a5037816 */ /* 0x002fca00000000ff */
[----:B------:R-:W-:-:S07]  /*6b30*/  IMAD R12, R3, R164, RZ ;  /* 0x000000a4030c7224 */ /* 0x000fce00078e02ff */
.L_x_210:
[----:B------:R-:W-:Y:S05]  /*6b40*/  BSYNC B1 ;  /* 0x0000000000017941 */ /* 0x000fea0003800000 */
.L_x_209:
[----:B-1----:R-:W-:Y:S01]  /*6b50*/  @!P5 IMAD R3, R108, R155, R12 ;  /* 0x0000009b6c03d224 */ /* 0x002fe200078e020c */
[----:B------:R-:W-:Y:S04]  /*6b60*/  BSSY B1, `(.L_x_211) ;  /* 0x0000006000017945 */ /* 0x000fe80003800000 */
[----:B------:R1:W-:Y:S01]  /*6b70*/  @!P5 STG.E.U8 desc[UR36][R4.64+0xa8], R3 ;  /* 0x0000a8030400d986 */ /* 0x0003e2000c101124 */
[----:B------:R-:W-:Y:S05]  /*6b80*/  @P2 BRA `(.L_x_212) ;  /* 0x00000000000c2947 */ /* 0x000fea0003800000 */
[----:B------:R-:W1:Y:S02]  /*6b90*/  LDG.E.U8 R165, desc[UR36][R8.64+0xa9] ;  /* 0x0000a92408a57981 */ /* 0x000e64000c1e1100 */
[----:B-1----:R-:W-:-:S05]  /*6ba0*/  PRMT R3, R165, 0x8880, RZ ;  /* 0x00008880a5037816 */ /* 0x002fca00000000ff */
[----:B------:R-:W-:-:S07]  /*6bb0*/  IMAD R12, R3, R164, RZ ;  /* 0x000000a4030c7224 */ /* 0x000fce00078e02ff */
.L_x_212:
[----:B------:R-:W-:Y:S05]  /*6bc0*/  BSYNC B1 ;  /* 0x0000000000017941 */ /* 0x000fea0003800000 */
.L_x_211:
        /* <DEDUP_REMOVED lines=11> */
.L_x_214:
[----:B------:R-:W-:Y:S05]  /*6c80*/  BSYNC B1 ;  /* 0x0000000000017941 */ /* 0x000fea0003800000 */
.L_x_213:
[----:B-1----:R-:W-:Y:S01]  /*6c90*/  @!P4 IMAD R3, R110, R155, R12 ;  /* 0x0000009b6e03c224 */ /* 0x002fe200078e020c */
[----:B------:R-:W-:Y:S04]  /*6ca0*/  BSSY B1, `(.L_x_215) ;  /* 0x0000006000017945 */ /* 0x000fe80003800000 */
[----:B------:R1:W-:Y:S01]  /*6cb0*/  @!P4 STG.E.U8 desc[UR36][R6.64+0xa8], R3 ;  /* 0x0000a8030600c986 */ /* 0x0003e2000c101124 */
[----:B------:R-:W-:Y:S05]  /*6cc0*/  @P3 BRA `(.L_x_216) ;  /* 0x00000000000c3947 */ /* 0x000fea0003800000 */
[----:B------:R-:W1:Y:S02]  /*6cd0*/  LDG.E.U8 R165, desc[UR36][R10.64+0xa9] ;  /* 0x0000a9240aa57981 */ /* 0x000e64000c1e1100 */
[----:B-1----:R-:W-:-:S05]  /*6ce0*/  PRMT R3, R165, 0x8880, RZ ;  /* 0x00008880a5037816 */ /* 0x002fca00000000ff */
[----:B------:R-:W-:-:S07]  /*6cf0*/  IMAD R12, R3, R164, RZ ;  /* 0x000000a4030c7224 */ /* 0x000fce00078e02ff */
.L_x_216:
[----:B------:R-:W-:Y:S05]  /*6d00*/  BSYNC B1 ;  /* 0x0000000000017941 */ /* 0x000fea0003800000 */
.L_x_215:
[----:B------:R-:W-:Y:S01]  /*6d10*/  @!P3 IMAD R111, R111, R155, R12 ;  /* 0x0000009b6f6fb224 */ /* 0x000fe200078e020c */
[----:B------:R-:W-:Y:S04]  /*6d20*/  BSSY B1, `(.L_x_217) ;  /* 0x0000006000017945 */ /* 0x000fe80003800000 */
[----:B------:R0:W-:Y:S01]  /*6d30*/  @!P3 STG.E.U8 desc[UR36][R6.64+0xa9], R111 ;  /* 0x0000a96f0600b986 */ /* 0x0001e2000c101124 */
[----:B------:R-:W-:Y:S05]  /*6d40*/  @P5 BRA `(.L_x_218) ;  /* 0x00000000000c5947 */ /* 0x000fea0003800000 */
[----:B------:R-:W1:Y:S02]  /*6d50*/  LDG.E.U8 R165, desc[UR36][R8.64+0xb0] ;  /* 0x0000b02408a57981 */ /* 0x000e64000c1e1100 */
[----:B-1----:R-:W-:-:S05]  /*6d60*/  PRMT R3, R165, 0x8880, RZ ;  /* 0x00008880a5037816 */ /* 0x002fca00000000ff */
[----:B------:R-:W-:-:S07]  /*6d70*/  IMAD R12, R3, R164, RZ ;  /* 0x000000a4030c7224 */ /* 0x000fce00078e02ff */
.L_x_218:
[----:B------:R-:W-:Y:S05]  /*6d80*/  BSYNC B1 ;  /* 0x0000000000017941 */ /* 0x000fea0003800000 */
.L_x_217:
[----:B-1----:R-:W-:Y:S01]  /*6d90*/  @!P5 IMAD R3, R112, R155, R12 ;  /* 0x0000009b7003d224 */ /* 0x002fe200078e020c */
[----:B------:R-:W-:Y:S04]  /*6da0*/  BSSY B1, `(.L_x_219) ;  /* 0x0000006000017945 */ /* 0x000fe80003800000 */
[----:B------:R1:W-:Y:S01]  /*6db0*/  @!P5 STG.E.U8 desc[UR36][R4.64+0xb0], R3 ;  /* 0x0000b0030400d986 */ /* 0x0003e2000c101124 */
[----:B------:R-:W-:Y:S05]  /*6dc0*/  @P2 BRA `(.L_x_220) ;  /* 0x00000000000c2947 */ /* 0x000fea0003800000 */
[----:B------:R-:W1:Y:S02]  /*6dd0*/  LDG.E.U8 R165, desc[UR36][R8.64+0xb1] ;  /* 0x0000b12408a57981 */ /* 0x000e64000c1e1100 */
[----:B-1----:R-:W-:-:S05]  /*6de0*/  PRMT R3, R165, 0x8880, RZ ;  /* 0x00008880a5037816 */ /* 0x002fca00000000ff */
[----:B------:R-:W-:-:S07]  /*6df0*/  IMAD R12, R3, R164, RZ ;  /* 0x000000a4030c7224 */ /* 0x000fce00078e02ff */
.L_x_220:
[----:B------:R-:W-:Y:S05]  /*6e00*/  BSYNC B1 ;  /* 0x0000000000017941 */ /* 0x000fea0003800000 */
.L_x_219:
        /* <DEDUP_REMOVED lines=11> */
.L_x_222:
[----:B------:R-:W-:Y:S05]  /*6ec0*/  BSYNC B1 ;  /* 0x0000000000017941 */ /* 0x000fea0003800000 */
.L_x_221:
[----:B-1----:R-:W-:Y:S01]  /*6ed0*/  @!P4 IMAD R3, R114, R155, R12 ;  /* 0x0000009b7203c224 */ /* 0x002fe200078e020c */
[----:B------:R-:W-:Y:S04]  /*6ee0*/  BSSY B1, `(.L_x_223) ;  /* 0x0000006000017945 */ /* 0x000fe80003800000 */
[----:B------:R1:W-:Y:S01]  /*6ef0*/  @!P4 STG.E.U8 desc[UR36][R6.64+0xb0], R3 ;  /* 0x0000b0030600c986 */ /* 0x0003e2000c101124 */
[----:B------:R-:W-:Y:S05]  /*6f00*/  @P3 BRA `(.L_x_224) ;  /* 0x00000000000c3947 */ /* 0x000fea0003800000 */
[----:B------:R-:W1:Y:S02]  /*6f10*/  LDG.E.U8 R165, desc[UR36][R10.64+0xb1] ;  /* 0x0000b1240aa57981 */ /* 0x000e64000c1e1100 */
[----:B-1----:R-:W-:-:S05]  /*6f20*/  PRMT R3, R165, 0x8880, RZ ;  /* 0x00008880a5037816 */ /* 0x002fca00000000ff */
[----:B------:R-:W-:-:S07]  /*6f30*/  IMAD R12, R3, R164, RZ ;  /* 0x000000a4030c7224 */ /* 0x000fce00078e02ff */
.L_x_224:
[----:B------:R-:W-:Y:S05]  /*6f40*/  BSYNC B1 ;  /* 0x0000000000017941 */ /* 0x000fea0003800000 */
.L_x_223:
[----:B------:R-:W-:Y:S01]  /*6f50*/  @!P3 IMAD R115, R115, R155, R12 ;  /* 0x0000009b7373b224 */ /* 0x000fe200078e020c */
[----:B------:R-:W-:Y:S04]  /*6f60*/  BSSY B1, `(.L_x_225) ;  /* 0x0000006000017945 */ /* 0x000fe80003800000 */
[----:B------:R0:W-:Y:S01]  /*6f70*/  @!P3 STG.E.U8 desc[UR36][R6.64+0xb1], R115 ;  /* 0x0000b1730600b986 */ /* 0x0001e2000c101124 */
[----:B------:R-:W-:Y:S05]  /*6f80*/  @P5 BRA `(.L_x_226) ;  /* 0x00000000000c5947 */ /* 0x000fea0003800000 */
[----:B------:R-:W1:Y:S02]  /*6f90*/  LDG.E.U8 R165, desc[UR36][R8.64+0xb8] ;  /* 0x0000b82408a57981 */ /* 0x000e64000c1e1100 */
[----:B-1----:R-:W-:-:S05]  /*6fa0*/  PRMT R3, R165, 0x8880, RZ ;  /* 0x00008880a5037816 */ /* 0x002fca00000000ff */
[----:B------:R-:W-:-:S07]  /*6fb0*/  IMAD R12, R3, R164, RZ ;  /* 0x000000a4030c7224 */ /* 0x000fce00078e02ff */
.L_x_226:
[----:B------:R-:W-:Y:S05]  /*6fc0*/  BSYNC B1 ;  /* 0x0000000000017941 */ /* 0x000fea0003800000 */
.L_x_225:
[----:B-1----:R-:W-:Y:S01]  /*6fd0*/  @!P5 IMAD R3, R116, R155, R12 ;  /* 0x0000009b7403d224 */ /* 0x002fe200078e020c */
[----:B------:R-:W-:Y:S04]  /*6fe0*/  BSSY B1, `(.L_x_227) ;  /* 0x0000006000017945 */ /* 0x000fe80003800000 */
[----:B------:R1:W-:Y:S01]  /*6ff0*/  @!P5 STG.E.U8 desc[UR36][R4.64+0xb8], R3 ;  /* 0x0000b8030400d986 */ /* 0x0003e2000c101124 */
[----:B------:R-:W-:Y:S05]  /*7000*/  @P2 BRA `(.L_x_228) ;  /* 0x00000000000c2947 */ /* 0x000fea0003800000 */
[----:B------:R-:W1:Y:S02]  /*7010*/  LDG.E.U8 R165, desc[UR36][R8.64+0xb9] ;  /* 0x0000b92408a57981 */ /* 0x000e64000c1e1100 */
[----:B-1----:R-:W-:-:S05]  /*7020*/  PRMT R3, R165, 0x8880, RZ ;  /* 0x00008880a5037816 */ /* 0x002fca00000000ff */
[----:B------:R-:W-:-:S07]  /*7030*/  IMAD R12, R3, R164, RZ ;  /* 0x000000a4030c7224 */ /* 0x000fce00078e02ff */
.L_x_228:
[----:B------:R-:W-:Y:S05]  /*7040*/  BSYNC B1 ;  /* 0x0000000000017941 */ /* 0x000fea0003800000 */
.L_x_227:
        /* <DEDUP_REMOVED lines=11> */
.L_x_230:
[----:B------:R-:W-:Y:S05]  /*7100*/  BSYNC B1 ;  /* 0x0000000000017941 */ /* 0x000fea0003800000 */
.L_x_229:
[----:B-1----:R-:W-:Y:S01]  /*7110*/  @!P4 IMAD R3, R118, R155, R12 ;  /* 0x0000009b7603c224 */ /* 0x002fe200078e020c */
[----:B------:R-:W-:Y:S04]  /*7120*/  BSSY B1, `(.L_x_231) ;  /* 0x0000006000017945 */ /* 0x000fe80003800000 */
[----:B------:R1:W-:Y:S01]  /*7130*/  @!P4 STG.E.U8 desc[UR36][R6.64+0xb8], R3 ;  /* 0x0000b8030600c986 */ /* 0x0003e2000c101124 */
[----:B------:R-:W-:Y:S05]  /*7140*/  @P3 BRA `(.L_x_232) ;  /* 0x00000000000c3947 */ /* 0x000fea0003800000 */
[----:B------:R-:W1:Y:S02]  /*7150*/  LDG.E.U8 R165, desc[UR36][R10.64+0xb9] ;  /* 0x0000b9240aa57981 */ /* 0x000e64000c1e1100 */
[----:B-1----:R-:W-:-:S05]  /*7160*/  PRMT R3, R165, 0x8880, RZ ;  /* 0x00008880a5037816 */ /* 0x002fca00000000ff */
[----:B------:R-:W-:-:S07]  /*7170*/  IMAD R12, R3, R164, RZ ;  /* 0x000000a4030c7224 */ /* 0x000fce00078e02ff */
.L_x_232:
[----:B------:R-:W-:Y:S05]  /*7180*/  BSYNC B1 ;  /* 0x0000000000017941 */ /* 0x000fea0003800000 */
.L_x_231:
[----:B------:R-:W-:Y:S01]  /*7190*/  @!P3 IMAD R119, R119, R155, R12 ;  /* 0x0000009b7777b224 */ /* 0x000fe200078e020c */
[----:B------:R-:W-:Y:S04]  /*71a0*/  BSSY B1, `(.L_x_233) ;  /* 0x0000006000017945 */ /* 0x000fe80003800000 */
[----:B------:R0:W-:Y:S01]  /*71b0*/  @!P3 STG.E.U8 desc[UR36][R6.64+0xb9], R119 ;  /* 0x0000b9770600b986 */ /* 0x0001e2000c101124 */
[----:B------:R-:W-:Y:S05]  /*71c0*/  @P5 BRA `(.L_x_234) ;  /* 0x00000000000c5947 */ /* 0x000fea0003800000 */
[----:B------:R-:W1:Y:S02]  /*71d0*/  LDG.E.U8 R165, desc[UR36][R8.64+0xc0] ;  /* 0x0000c02408a57981 */ /* 0x000e64000c1e1100 */
[----:B-1----:R-:W-:-:S05]  /*71e0*/  PRMT R3, R165, 0x8880, RZ ;  /* 0x00008880a5037816 */ /* 0x002fca00000000ff */
[----:B------:R-:W-:-:S07]  /*71f0*/  IMAD R12, R3, R164, RZ ;  /* 0x000000a4030c7224 */ /* 0x000fce00078e02ff */
.L_x_234:
[----:B------:R-:W-:Y:S05]  /*7200*/  BSYNC B1 ;  /* 0x0000000000017941 */ /* 0x000fea0003800000 */
.L_x_233:
[----:B-1----:R-:W-:Y:S01]  /*7210*/  @!P5 IMAD R3, R120, R155, R12 ;  /* 0x0000009b7803d224 */ /* 0x002fe200078e020c */
[----:B------:R-:W-:Y:S04]  /*7220*/  BSSY B1, `(.L_x_235) ;  /* 0x0000006000017945 */ /* 0x000fe80003800000 */
[----:B------:R1:W-:Y:S01]  /*7230*/  @!P5 STG.E.U8 desc[UR36][R4.64+0xc0], R3 ;  /* 0x0000c0030400d986 */ /* 0x0003e2000c101124 */
[----:B------:R-:W-:Y:S05]  /*7240*/  @P2 BRA `(.L_x_236) ;  /* 0x00000000000c2947 */ /* 0x000fea0003800000 */
[----:B------:R-:W1:Y:S02]  /*7250*/  LDG.E.U8 R165, desc[UR36][R8.64+0xc1] ;  /* 0x0000c12408a57981 */ /* 0x000e64000c1e1100 */
[----:B-1----:R-:W-:-:S05]  /*7260*/  PRMT R3, R165, 0x8880, RZ ;  /* 0x00008880a5037816 */ /* 0x002fca00000000ff */
[----:B------:R-:W-:-:S07]  /*7270*/  IMAD R12, R3, R164, RZ ;  /* 0x000000a4030c7224 */ /* 0x000fce00078e02ff */
.L_x_236:
[----:B------:R-:W-:Y:S05]  /*7280*/  BSYNC B1 ;  /* 0x0000000000017941 */ /* 0x000fea0003800000 */
.L_x_235:
        /* <DEDUP_REMOVED lines=11> */
.L_x_238:
[----:B------:R-:W-:Y:S05]  /*7340*/  BSYNC B1 ;  /* 0x0000000000017941 */ /* 0x000fea0003800000 */
.L_x_237:
[----:B-1----:R-:W-:Y:S01]  /*7350*/  @!P4 IMAD R3, R122, R155, R12 ;  /* 0x0000009b7a03c224 */ /* 0x002fe200078e020c */
[----:B------:R-:W-:Y:S04]  /*7360*/  BSSY B1, `(.L_x_239) ;  /* 0x0000006000017945 */ /* 0x000fe80003800000 */
[----:B------:R1:W-:Y:S01]  /*7370*/  @!P4 STG.E.U8 desc[UR36][R6.64+0xc0], R3 ;  /* 0x0000c0030600c986 */ /* 0x0003e2000c101124 */
[----:B------:R-:W-:Y:S05]  /*7380*/  @P3 BRA `(.L_x_240) ;  /* 0x00000000000c3947 */ /* 0x000fea0003800000 */
[----:B------:R-:W1:Y:S02]  /*7390*/  LDG.E.U8 R165, desc[UR36][R10.64+0xc1] ;  /* 0x0000c1240aa57981 */ /* 0x000e64000c1e1100 */
[----:B-1----:R-:W-:-:S05]  /*73a0*/  PRMT R3, R165, 0x8880, RZ ;  /* 0x00008880a5037816 */ /* 0x002fca00000000ff */
[----:B------:R-:W-:-:S07]  /*73b0*/  IMAD R12, R3, R164, RZ ;  /* 0x000000a4030c7224 */ /* 0x000fce00078e02ff */
.L_x_240:
[----:B------:R-:W-:Y:S05]  /*73c0*/  BSYNC B1 ;  /* 0x0000000000017941 */ /* 0x000fea0003800000 */
.L_x_239:
[----:B------:R-:W-:Y:S01]  /*73d0*/  @!P3 IMAD R123, R123, R155, R12 ;  /* 0x0000009b7b7bb224 */ /* 0x000fe200078e020c */
[----:B------:R-:W-:Y:S04]  /*73e0*/  BSSY B1, `(.L_x_241) ;  /* 0x0000006000017945 */ /* 0x000fe80003800000 */
[----:B------:R0:W-:Y:S01]  /*73f0*/  @!P3 STG.E.U8 desc[UR36][R6.64+0xc1], R123 ;  /* 0x0000c17b0600b986 */ /* 0x0001e2000c101124 */
[----:B------:R-:W-:Y:S05]  /*7400*/  @P5 BRA `(.L_x_242) ;  /* 0x00000000000c5947 */ /* 0x000fea0003800000 */
[----:B------:R-:W1:Y:S02]  /*7410*/  LDG.E.U8 R165, desc[UR36][R8.64+0xc8] ;  /* 0x0000c82408a57981 */ /* 0x000e64000c1e1100 */
[----:B-1----:R-:W-:-:S05]  /*7420*/  PRMT R3, R165, 0x8880, RZ ;  /* 0x00008880a5037816 */ /* 0x002fca00000000ff */
[----:B------:R-:W-:-:S07]  /*7430*/  IMAD R12, R3, R164, RZ ;  /* 0x000000a4030c7224 */ /* 0x000fce00078e02ff */
.L_x_242:
[----:B------:R-:W-:Y:S05]  /*7440*/  BSYNC B1 ;  /* 0x0000000000017941 */ /* 0x000fea0003800000 */
.L_x_241:
[----:B-1----:R-:W-:Y:S01]  /*7450*/  @!P5 IMAD R3, R124, R155, R12 ;  /* 0x0000009b7c03d224 */ /* 0x002fe200078e020c */
[----:B------:R-:W-:Y:S04]  /*7460*/  BSSY B1, `(.L_x_243) ;  /* 0x0000006000017945 */ /* 0x000fe80003800000 */
[----:B------:R1:W-:Y:S01]  /*7470*/  @!P5 STG.E.U8 desc[UR36][R4.64+0xc8], R3 ;  /* 0x0000c8030400d986 */ /* 0x0003e2000c101124 */
[----:B------:R-:W-:Y:S05]  /*7480*/  @P2 BRA `(.L_x_244) ;  /* 0x00000000000c2947 */ /* 0x000fea0003800000 */
[----:B------:R-:W1:Y:S02]  /*7490*/  LDG.E.U8 R165, desc[UR36][R8.64+0xc9] ;  /* 0x0000c92408a57981 */ /* 0x000e64000c1e1100 */
[----:B-1----:R-:W-:-:S05]  /*74a0*/  PRMT R3, R165, 0x8880, RZ ;  /* 0x00008880a5037816 */ /* 0x002fca00000000ff */
[----:B------:R-:W-:-:S07]  /*74b0*/  IMAD R12, R3, R164, RZ ;  /* 0x000000a4030c7224 */ /* 0x000fce00078e02ff */
.L_x_244:
[----:B------:R-:W-:Y:S05]  /*74c0*/  BSYNC B1 ;  /* 0x0000000000017941 */ /* 0x000fea0003800000 */
.L_x_243:
        /* <DEDUP_REMOVED lines=11> */
.L_x_246:
[----:B------:R-:W-:Y:S05]  /*7580*/  BSYNC B1 ;  /* 0x0000000000017941 */ /* 0x000fea0003800000 */
.L_x_245:
[----:B-1----:R-:W-:Y:S01]  /*7590*/  @!P4 IMAD R3, R126, R155, R12 ;  /* 0x0000009b7e03c224 */ /* 0x002fe200078e020c */
[----:B------:R-:W-:Y:S04]  /*75a0*/  BSSY B1, `(.L_x_247) ;  /* 0x0000006000017945 */ /* 0x000fe80003800000 */
[----:B------:R1:W-:Y:S01]  /*75b0*/  @!P4 STG.E.U8 desc[UR36][R6.64+0xc8], R3 ;  /* 0x0000c8030600c986 */ /* 0x0003e2000c101124 */
[----:B------:R-:W-:Y:S05]  /*75c0*/  @P3 BRA `(.L_x_248) ;  /* 0x00000000000c3947 */ /* 0x000fea0003800000 */
[----:B------:R-:W1:Y:S02]  /*75d0*/  LDG.E.U8 R165, desc[UR36][R10.64+0xc9] ;  /* 0x0000c9240aa57981 */ /* 0x000e64000c1e1100 */
[----:B-1----:R-:W-:-:S05]  /*75e0*/  PRMT R3, R165, 0x8880, RZ ;  /* 0x00008880a5037816 */ /* 0x002fca00000000ff */
[----:B------:R-:W-:-:S07]  /*75f0*/  IMAD R12, R3, R164, RZ ;  /* 0x000000a4030c7224 */ /* 0x000fce00078e02ff */
.L_x_248:
[----:B------:R-:W-:Y:S05]  /*7600*/  BSYNC B1 ;  /* 0x0000000000017941 */ /* 0x000fea0003800000 */
.L_x_247:
[----:B------:R-:W-:Y:S01]  /*7610*/  @!P3 IMAD R127, R127, R155, R12 ;  /* 0x0000009b7f7fb224 */ /* 0x000fe200078e020c */
[----:B------:R-:W-:Y:S04]  /*7620*/  BSSY B1, `(.L_x_249) ;  /* 0x0000006000017945 */ /* 0x000fe80003800000 */
[----:B------:R0:W-:Y:S01]  /*7630*/  @!P3 STG.E.U8 desc[UR36][R6.64+0xc9], R127 ;  /* 0x0000c97f0600b986 */ /* 0x0001e2000c101124 */
[----:B------:R-:W-:Y:S05]  /*7640*/  @P5 BRA `(.L_x_250) ;  /* 0x00000000000c5947 */ /* 0x000fea0003800000 */
[----:B------:R-:W1:Y:S02]  /*7650*/  LDG.E.U8 R165, desc[UR36][R8.64+0xd0] ;  /* 0x0000d02408a57981 */ /* 0x000e64000c1e1100 */
[----:B-1----:R-:W-:-:S05]  /*7660*/  PRMT R3, R165, 0x8880, RZ ;  /* 0x00008880a5037816 */ /* 0x002fca00000000ff */
[----:B------:R-:W-:-:S07]  /*7670*/  IMAD R12, R3, R164, RZ ;  /* 0x000000a4030c7224 */ /* 0x000fce00078e02ff */
.L_x_250:
[----:B------:R-:W-:Y:S05]  /*7680*/  BSYNC B1 ;  /* 0x0000000000017941 */ /* 0x000fea0003800000 */
.L_x_249:
[----:B-1----:R-:W-:Y:S01]  /*7690*/  @!P5 IMAD R3, R128, R155, R12 ;  /* 0x0000009b8003d224 */ /* 0x002fe200078e020c */
[----:B------:R-:W-:Y:S04]  /*76a0*/  BSSY B1, `(.L_x_251) ;  /* 0x0000006000017945 */ /* 0x000fe80003800000 */
[----:B------:R1:W-:Y:S01]  /*76b0*/  @!P5 STG.E.U8 desc[UR36][R4.64+0xd0], R3 ;  /* 0x0000d0030400d986 */ /* 0x0003e2000c101124 */
[----:B------:R-:W-:Y:S05]  /*76c0*/  @P2 BRA `(.L_x_252) ;  /* 0x00000000000c2947 */ /* 0x000fea0003800000 */
[----:B------:R-:W1:Y:S02]  /*76d0*/  LDG.E.U8 R165, desc[UR36][R8.64+0xd1] ;  /* 0x0000d12408a57981 */ /* 0x000e64000c1e1100 */
[----:B-1----:R-:W-:-:S05]  /*76e0*/  PRMT R3, R165, 0x8880, RZ ;  /* 0x00008880a5037816 */ /* 0x002fca00000000ff */
[----:B------:R-:W-:-:S07]  /*76f0*/  IMAD R12, R3, R164, RZ ;  /* 0x000000a4030c7224 */ /* 0x000fce00078e02ff */
.L_x_252:
[----:B------:R-:W-:Y:S05]  /*7700*/  BSYNC B1 ;  /* 0x0000000000017941 */ /* 0x000fea0003800000 */
.L_x_251:
        /* <DEDUP_REMOVED lines=11> */
.L_x_254:
[----:B------:R-:W-:Y:S05]  /*77c0*/  BSYNC B1 ;  /* 0x0000000000017941 */ /* 0x000fea0003800000 */
.L_x_253:
[----:B-1----:R-:W-:Y:S01]  /*77d0*/  @!P4 IMAD R3, R130, R155, R12 ;  /* 0x0000009b8203c224 */ /* 0x002fe200078e020c */
[----:B------:R-:W-:Y:S04]  /*77e0*/  BSSY B1, `(.L_x_255) ;  /* 0x0000006000017945 */ /* 0x000fe80003800000 */
[----:B------:R1:W-:Y:S01]  /*77f0*/  @!P4 STG.E.U8 desc[UR36][R6.64+0xd0], R3 ;  /* 0x0000d0030600c986 */ /* 0x0003e2000c101124 */
[----:B------:R-:W-:Y:S05]  /*7800*/  @P3 BRA `(.L_x_256) ;  /* 0x00000000000c3947 */ /* 0x000fea0003800000 */
[----:B------:R-:W1:Y:S02]  /*7810*/  LDG.E.U8 R165, desc[UR36][R10.64+0xd1] ;  /* 0x0000d1240aa57981 */ /* 0x000e64000c1e1100 */
[----:B-1----:R-:W-:-:S05]  /*7820*/  PRMT R3, R165, 0x8880, RZ ;  /* 0x00008880a5037816 */ /* 0x002fca00000000ff */
[----:B------:R-:W-:-:S07]  /*7830*/  IMAD R12, R3, R164, RZ ;  /* 0x000000a4030c7224 */ /* 0x000fce00078e02ff */
.L_x_256:
[----:B------:R-:W-:Y:S05]  /*7840*/  BSYNC B1 ;  /* 0x0000000000017941 */ /* 0x000fea0003800000 */
.L_x_255:
[----:B------:R-:W-:Y:S01]  /*7850*/  @!P3 IMAD R131, R131, R155, R12 ;  /* 0x0000009b8383b224 */ /* 0x000fe200078e020c */
[----:B------:R-:W-:Y:S04]  /*7860*/  BSSY B1, `(.L_x_257) ;  /* 0x0000006000017945 */ /* 0x000fe80003800000 */
[----:B------:R0:W-:Y:S01]  /*7870*/  @!P3 STG.E.U8 desc[UR36][R6.64+0xd1], R131 ;  /* 0x0000d1830600b986 */ /* 0x0001e2000c101124 */
[----:B------:R-:W-:Y:S05]  /*7880*/  @P5 BRA `(.L_x_258) ;  /* 0x00000000000c5947 */ /* 0x000fea0003800000 */
[----:B------:R-:W1:Y:S02]  /*7890*/  LDG.E.U8 R165, desc[UR36][R8.64+0xd8] ;  /* 0x0000d82408a57981 */ /* 0x000e64000c1e1100 */
[----:B-1----:R-:W-:-:S05]  /*78a0*/  PRMT R3, R165, 0x8880, RZ ;  /* 0x00008880a5037816 */ /* 0x002fca00000000ff */
[----:B------:R-:W-:-:S07]  /*78b0*/  IMAD R12, R3, R164, RZ ;  /* 0x000000a4030c7224 */ /* 0x000fce00078e02ff */
.L_x_258:
[----:B------:R-:W-:Y:S05]  /*78c0*/  BSYNC B1 ;  /* 0x0000000000017941 */ /* 0x000fea0003800000 */
.L_x_257:
[----:B-1----:R-:W-:Y:S01]  /*78d0*/  @!P5 IMAD R3, R132, R155, R12 ;  /* 0x0000009b8403d224 */ /* 0x002fe200078e020c */
[----:B------:R-:W-:Y:S04]  /*78e0*/  BSSY B1, `(.L_x_259) ;  /* 0x0000006000017945 */ /* 0x000fe80003800000 */
[----:B------:R1:W-:Y:S01]  /*78f0*/  @!P5 STG.E.U8 desc[UR36][R4.64+0xd8], R3 ;  /* 0x0000d8030400d986 */ /* 0x0003e2000c101124 */
[----:B------:R-:W-:Y:S05]  /*7900*/  @P2 BRA `(.L_x_260) ;  /* 0x00000000000c2947 */ /* 0x000fea0003800000 */
[----:B------:R-:W1:Y:S02]  /*7910*/  LDG.E.U8 R165, desc[UR36][R8.64+0xd9] ;  /* 0x0000d92408a57981 */ /* 0x000e64000c1e1100 */
[----:B-1----:R-:W-:-:S05]  /*7920*/  PRMT R3, R165, 0x8880, RZ ;  /* 0x00008880a5037816 */ /* 0x002fca00000000ff */
[----:B------:R-:W-:-:S07]  /*7930*/  IMAD R12, R3, R164, RZ ;  /* 0x000000a4030c7224 */ /* 0x000fce00078e02ff */
.L_x_260:
[----:B------:R-:W-:Y:S05]  /*7940*/  BSYNC B1 ;  /* 0x0000000000017941 */ /* 0x000fea0003800000 */
.L_x_259:
        /* <DEDUP_REMOVED lines=11> */
.L_x_262:
[----:B------:R-:W-:Y:S05]  /*7a00*/  BSYNC B1 ;  /* 0x0000000000017941 */ /* 0x000fea0003800000 */
.L_x_261:
[----:B-1----:R-:W-:Y:S01]  /*7a10*/  @!P4 IMAD R3, R134, R155, R12 ;  /* 0x0000009b8603c224 */ /* 0x002fe200078e020c */
[----:B------:R-:W-:Y:S04]  /*7a20*/  BSSY B1, `(.L_x_263) ;  /* 0x0000006000017945 */ /* 0x000fe80003800000 */
[----:B------:R1:W-:Y:S01]  /*7a30*/  @!P4 STG.E.U8 desc[UR36][R6.64+0xd8], R3 ;  /* 0x0000d8030600c986 */ /* 0x0003e2000c101124 */
[----:B------:R-:W-:Y:S05]  /*7a40*/  @P3 BRA `(.L_x_264) ;  /* 0x00000000000c3947 */ /* 0x000fea0003800000 */
[----:B------:R-:W1:Y:S02]  /*7a50*/  LDG.E.U8 R165, desc[UR36][R10.64+0xd9] ;  /* 0x0000d9240aa57981 */ /* 0x000e64000c1e1100 */
[----:B-1----:R-:W-:-:S05]  /*7a60*/  PRMT R3, R165, 0x8880, RZ ;  /* 0x00008880a5037816 */ /* 0x002fca00000000ff */
[----:B------:R-:W-:-:S07]  /*7a70*/  IMAD R12, R3, R164, RZ ;  /* 0x000000a4030c7224 */ /* 0x000fce00078e02ff */
.L_x_264:
[----:B------:R-:W-:Y:S05]  /*7a80*/  BSYNC B1 ;  /* 0x0000000000017941 */ /* 0x000fea0003800000 */
.L_x_263:
[----:B------:R-:W-:Y:S01]  /*7a90*/  @!P3 IMAD R135, R135, R155, R12 ;  /* 0x0000009b8787b224 */ /* 0x000fe200078e020c */
[----:B------:R-:W-:Y:S04]  /*7aa0*/  BSSY B1, `(.L_x_265) ;  /* 0x0000006000017945 */ /* 0x000fe80003800000 */
[----:B------:R0:W-:Y:S01]  /*7ab0*/  @!P3 STG.E.U8 desc[UR36][R6.64+0xd9], R135 ;  /* 0x0000d9870600b986 */ /* 0x0001e2000c101124 */
[----:B------:R-:W-:Y:S05]  /*7ac0*/  @P5 BRA `(.L_x_266) ;  /* 0x00000000000c5947 */ /* 0x000fea0003800000 */
[----:B------:R-:W1:Y:S02]  /*7ad0*/  LDG.E.U8 R165, desc[UR36][R8.64+0xe0] ;  /* 0x0000e02408a57981 */ /* 0x000e64000c1e1100 */
[----:B-1----:R-:W-:-:S05]  /*7ae0*/  PRMT R3, R165, 0x8880, RZ ;  /* 0x00008880a5037816 */ /* 0x002fca00000000ff */
[----:B------:R-:W-:-:S07]  /*7af0*/  IMAD R12, R3, R164, RZ ;  /* 0x000000a4030c7224 */ /* 0x000fce00078e02ff */
.L_x_266:
[----:B------:R-:W-:Y:S05]  /*7b00*/  BSYNC B1 ;  /* 0x0000000000017941 */ /* 0x000fea0003800000 */
.L_x_265:
[----:B-1----:R-:W-:Y:S01]  /*7b10*/  @!P5 IMAD R3, R136, R155, R12 ;  /* 0x0000009b8803d224 */ /* 0x002fe200078e020c */
[----:B------:R-:W-:Y:S04]  /*7b20*/  BSSY B1, `(.L_x_267) ;  /* 0x0000006000017945 */ /* 0x000fe80003800000 */
[----:B------:R1:W-:Y:S01]  /*7b30*/  @!P5 STG.E.U8 desc[UR36][R4.64+0xe0], R3 ;  /* 0x0000e0030400d986 */ /* 0x0003e2000c101124 */
[----:B------:R-:W-:Y:S05]  /*7b40*/  @P2 BRA `(.L_x_268) ;  /* 0x00000000000c2947 */ /* 0x000fea0003800000 */
[----:B------:R-:W1:Y:S02]  /*7b50*/  LDG.E.U8 R165, desc[UR36][R8.64+0xe1] ;  /* 0x0000e12408a57981 */ /* 0x000e64000c1e1100 */
[----:B-1----:R-:W-:-:S05]  /*7b60*/  PRMT R3, R165, 0x8880, RZ ;  /* 0x00008880a5037816 */ /* 0x002fca00000000ff */
[----:B------:R-:W-:-:S07]  /*7b70*/  IMAD R12, R3, R164, RZ ;  /* 0x000000a4030c7224 */ /* 0x000fce00078e02ff */
.L_x_268:
[----:B------:R-:W-:Y:S05]  /*7b80*/  BSYNC B1 ;  /* 0x0000000000017941 */ /* 0x000fea0003800000 */
.L_x_267:
        /* <DEDUP_REMOVED lines=11> */
.L_x_270:
[----:B------:R-:W-:Y:S05]  /*7c40*/  BSYNC B1 ;  /* 0x0000000000017941 */ /* 0x000fea0003800000 */
.L_x_269:
[----:B-1----:R-:W-:Y:S01]  /*7c50*/  @!P4 IMAD R3, R138, R155, R12 ;  /* 0x0000009b8a03c224 */ /* 0x002fe200078e020c */
[----:B------:R-:W-:Y:S04]  /*7c60*/  BSSY B1, `(.L_x_271) ;  /* 0x0000006000017945 */ /* 0x000fe80003800000 */
[----:B------:R1:W-:Y:S01]  /*7c70*/  @!P4 STG.E.U8 desc[UR36][R6.64+0xe0], R3 ;  /* 0x0000e0030600c986 */ /* 0x0003e2000c101124 */
[----:B------:R-:W-:Y:S05]  /*7c80*/  @P3 BRA `(.L_x_272) ;  /* 0x00000000000c3947 */ /* 0x000fea0003800000 */
[----:B------:R-:W1:Y:S02]  /*7c90*/  LDG.E.U8 R165, desc[UR36][R10.64+0xe1] ;  /* 0x0000e1240aa57981 */ /* 0x000e64000c1e1100 */
[----:B-1----:R-:W-:-:S05]  /*7ca0*/  PRMT R3, R165, 0x8880, RZ ;  /* 0x00008880a5037816 */ /* 0x002fca00000000ff */
[----:B------:R-:W-:-:S07]  /*7cb0*/  IMAD R12, R3, R164, RZ ;  /* 0x000000a4030c7224 */ /* 0x000fce00078e02ff */
.L_x_272:
[----:B------:R-:W-:Y:S05]  /*7cc0*/  BSYNC B1 ;  /* 0x0000000000017941 */ /* 0x000fea0003800000 */
.L_x_271:
[----:B------:R-:W-:Y:S01]  /*7cd0*/  @!P3 IMAD R139, R139, R155, R12 ;  /* 0x0000009b8b8bb224 */ /* 0x000fe200078e020c */
[----:B------:R-:W-:Y:S04]  /*7ce0*/  BSSY B1, `(.L_x_273) ;  /* 0x0000006000017945 */ /* 0x000fe80003800000 */
[----:B------:R0:W-:Y:S01]  /*7cf0*/  @!P3 STG.E.U8 desc[UR36][R6.64+0xe1], R139 ;  /* 0x0000e18b0600b986 */ /* 0x0001e2000c101124 */
[----:B------:R-:W-:Y:S05]  /*7d00*/  @P5 BRA `(.L_x_274) ;  /* 0x00000000000c5947 */ /* 0x000fea0003800000 */
[----:B------:R-:W1:Y:S02]  /*7d10*/  LDG.E.U8 R165, desc[UR36][R8.64+0xe8] ;  /* 0x0000e82408a57981 */ /* 0x000e64000c1e1100 */
[----:B-1----:R-:W-:-:S05]  /*7d20*/  PRMT R3, R165, 0x8880, RZ ;  /* 0x00008880a5037816 */ /* 0x002fca00000000ff */
[----:B------:R-:W-:-:S07]  /*7d30*/  IMAD R12, R3, R164, RZ ;  /* 0x000000a4030c7224 */ /* 0x000fce00078e02ff */
.L_x_274:
[----:B------:R-:W-:Y:S05]  /*7d40*/  BSYNC B1 ;  /* 0x0000000000017941 */ /* 0x000fea0003800000 */
.L_x_273:
[----:B-1----:R-:W-:Y:S01]  /*7d50*/  @!P5 IMAD R3, R140, R155, R12 ;  /* 0x0000009b8c03d224 */ /* 0x002fe200078e020c */
[----:B------:R-:W-:Y:S04]  /*7d60*/  BSSY B1, `(.L_x_275) ;  /* 0x0000006000017945 */ /* 0x000fe80003800000 */
[----:B------:R1:W-:Y:S01]  /*7d70*/  @!P5 STG.E.U8 desc[UR36][R4.64+0xe8], R3 ;  /* 0x0000e8030400d986 */ /* 0x0003e2000c101124 */
[----:B------:R-:W-:Y:S05]  /*7d80*/  @P2 BRA `(.L_x_276) ;  /* 0x00000000000c2947 */ /* 0x000fea0003800000 */
[----:B------:R-:W1:Y:S02]  /*7d90*/  LDG.E.U8 R165, desc[UR36][R8.64+0xe9] ;  /* 0x0000e92408a57981 */ /* 0x000e64000c1e1100 */
[----:B-1----:R-:W-:-:S05]  /*7da0*/  PRMT R3, R165, 0x8880, RZ ;  /* 0x00008880a5037816 */ /* 0x002fca00000000ff */
[----:B------:R-:W-:-:S07]  /*7db0*/  IMAD R12, R3, R164, RZ ;  /* 0x000000a4030c7224 */ /* 0x000fce00078e02ff */
.L_x_276:
[----:B------:R-:W-:Y:S05]  /*7dc0*/  BSYNC B1 ;  /* 0x0000000000017941 */ /* 0x000fea0003800000 */
.L_x_275:
        /* <DEDUP_REMOVED lines=11> */
.L_x_278:
[----:B------:R-:W-:Y:S05]  /*7e80*/  BSYNC B1 ;  /* 0x0000000000017941 */ /* 0x000fea0003800000 */
.L_x_277:
[----:B-1----:R-:W-:Y:S01]  /*7e90*/  @!P4 IMAD R3, R142, R155, R12 ;  /* 0x0000009b8e03c224 */ /* 0x002fe200078e020c */
[----:B------:R-:W-:Y:S04]  /*7ea0*/  BSSY B1, `(.L_x_279) ;  /* 0x0000006000017945 */ /* 0x000fe80003800000 */
[----:B------:R1:W-:Y:S01]  /*7eb0*/  @!P4 STG.E.U8 desc[UR36][R6.64+0xe8], R3 ;  /* 0x0000e8030600c986 */ /* 0x0003e2000c101124 */
[----:B------:R-:W-:Y:S05]  /*7ec0*/  @P3 BRA `(.L_x_280) ;  /* 0x00000000000c3947 */ /* 0x000fea0003800000 */
[----:B------:R-:W1:Y:S02]  /*7ed0*/  LDG.E.U8 R165, desc[UR36][R10.64+0xe9] ;  /* 0x0000e9240aa57981 */ /* 0x000e64000c1e1100 */
[----:B-1----:R-:W-:-:S05]  /*7ee0*/  PRMT R3, R165, 0x8880, RZ ;  /* 0x00008880a5037816 */ /* 0x002fca00000000ff */
[----:B------:R-:W-:-:S07]  /*7ef0*/  IMAD R12, R3, R164, RZ ;  /* 0x000000a4030c7224 */ /* 0x000fce00078e02ff */
.L_x_280:
[----:B------:R-:W-:Y:S05]  /*7f00*/  BSYNC B1 ;  /* 0x0000000000017941 */ /* 0x000fea0003800000 */
.L_x_279:
[----:B------:R-:W-:Y:S01]  /*7f10*/  @!P3 IMAD R143, R143, R155, R12 ;  /* 0x0000009b8f8fb224 */ /* 0x000fe200078e020c */
[----:B------:R-:W-:Y:S04]  /*7f20*/  BSSY B1, `(.L_x_281) ;  /* 0x0000006000017945 */ /* 0x000fe80003800000 */
[----:B------:R0:W-:Y:S01]  /*7f30*/  @!P3 STG.E.U8 desc[UR36][R6.64+0xe9], R143 ;  /* 0x0000e98f0600b986 */ /* 0x0001e2000c101124 */
[----:B------:R-:W-:Y:S05]  /*7f40*/  @P5 BRA `(.L_x_282) ;  /* 0x00000000000c5947 */ /* 0x000fea0003800000 */
[----:B------:R-:W1:Y:S02]  /*7f50*/  LDG.E.U8 R165, desc[UR36][R8.64+0xf0] ;  /* 0x0000f02408a57981 */ /* 0x000e64000c1e1100 */
[----:B-1----:R-:W-:-:S05]  /*7f60*/  PRMT R3, R165, 0x8880, RZ ;  /* 0x00008880a5037816 */ /* 0x002fca00000000ff */
[----:B------:R-:W-:-:S07]  /*7f70*/  IMAD R12, R3, R164, RZ ;  /* 0x000000a4030c7224 */ /* 0x000fce00078e02ff */
.L_x_282:
[----:B------:R-:W-:Y:S05]  /*7f80*/  BSYNC B1 ;  /* 0x0000000000017941 */ /* 0x000fea0003800000 */
.L_x_281:
[----:B-1----:R-:W-:Y:S01]  /*7f90*/  @!P5 IMAD R3, R144, R155, R12 ;  /* 0x0000009b9003d224 */ /* 0x002fe200078e020c */
[----:B------:R-:W-:Y:S04]  /*7fa0*/  BSSY B1, `(.L_x_283) ;  /* 0x0000006000017945 */ /* 0x000fe80003800000 */
[----:B------:R1:W-:Y:S01]  /*7fb0*/  @!P5 STG.E.U8 desc[UR36][R4.64+0xf0], R3 ;  /* 0x0000f0030400d986 */ /* 0x0003e2000c101124 */
[----:B------:R-:W-:Y:S05]  /*7fc0*/  @P2 BRA `(.L_x_284) ;  /* 0x00000000000c2947 */ /* 0x000fea0003800000 */
[----:B------:R-:W1:Y:S02]  /*7fd0*/  LDG.E.U8 R165, desc[UR36][R8.64+0xf1] ;  /* 0x0000f12408a57981 */ /* 0x000e64000c1e1100 */
[----:B-1----:R-:W-:-:S05]  /*7fe0*/  PRMT R3, R165, 0x8880, RZ ;  /* 0x00008880a5037816 */ /* 0x002fca00000000ff */
[----:B------:R-:W-:-:S07]  /*7ff0*/  IMAD R12, R3, R164, RZ ;  /* 0x000000a4030c7224 */ /* 0x000fce00078e02ff */
.L_x_284:
[----:B------:R-:W-:Y:S05]  /*8000*/  BSYNC B1 ;  /* 0x0000000000017941 */ /* 0x000fea0003800000 */
.L_x_283:
[C---:B------:R-:W-:Y:S01]  /*8010*/  ISETP.LT.OR P4, PT, R0.reuse, 0xf1, !P0 ;  /* 0x000000f10000780c */ /* 0x040fe20004781670 */
[----:B------:R-:W-:Y:S01]  /*8020*/  @!P2 IMAD R145, R145, R155, R12 ;  /* 0x0000009b9191a224 */ /* 0x000fe200078e020c */
[----:B------:R-:W-:Y:S01]  /*8030*/  BSSY B1, `(.L_x_285) ;  /* 0x000000a000017945 */ /* 0x000fe20003800000 */
[C---:B------:R-:W-:Y:S02]  /*8040*/  ISETP.LT.OR P3, PT, R0.reuse, 0xf2, !P0 ;  /* 0x000000f20000780c */ /* 0x040fe40004761670 */
        /* <DEDUP_REMOVED lines=8> */
.L_x_286:
[----:B------:R-:W-:Y:S05]  /*80d0*/  BSYNC B1 ;  /* 0x0000000000017941 */ /* 0x000fea0003800000 */
.L_x_285:
[----:B-1----:R-:W-:Y:S01]  /*80e0*/  @!P4 IMAD R3, R146, R155, R12 ;  /* 0x0000009b9203c224 */ /* 0x002fe200078e020c */
[----:B------:R-:W-:Y:S04]  /*80f0*/  BSSY B1, `(.L_x_287) ;  /* 0x0000006000017945 */ /* 0x000fe80003800000 */
[----:B------:R1:W-:Y:S01]  /*8100*/  @!P4 STG.E.U8 desc[UR36][R6.64+0xf0], R3 ;  /* 0x0000f0030600c986 */ /* 0x0003e2000c101124 */
[----:B------:R-:W-:Y:S05]  /*8110*/  @P3 BRA `(.L_x_288) ;  /* 0x00000000000c3947 */ /* 0x000fea0003800000 */
[----:B------:R-:W1:Y:S02]  /*8120*/  LDG.E.U8 R165, desc[UR36][R10.64+0xf1] ;  /* 0x0000f1240aa57981 */ /* 0x000e64000c1e1100 */
[----:B-1----:R-:W-:-:S05]  /*8130*/  PRMT R3, R165, 0x8880, RZ ;  /* 0x00008880a5037816 */ /* 0x002fca00000000ff */
[----:B------:R-:W-:-:S07]  /*8140*/  IMAD R12, R3, R164, RZ ;  /* 0x000000a4030c7224 */ /* 0x000fce00078e02ff */
.L_x_288:
[----:B------:R-:W-:Y:S05]  /*8150*/  BSYNC B1 ;  /* 0x0000000000017941 */ /* 0x000fea0003800000 */
.L_x_287:
[----:B------:R-:W-:Y:S01]  /*8160*/  @!P3 IMAD R147, R147, R155, R12 ;  /* 0x0000009b9393b224 */ /* 0x000fe200078e020c */
[----:B------:R-:W-:Y:S04]  /*8170*/  BSSY B1, `(.L_x_289) ;  /* 0x0000006000017945 */ /* 0x000fe80003800000 */
[----:B------:R0:W-:Y:S01]  /*8180*/  @!P3 STG.E.U8 desc[UR36][R6.64+0xf1], R147 ;  /* 0x0000f1930600b986 */ /* 0x0001e2000c101124 */
[----:B------:R-:W-:Y:S05]  /*8190*/  @P2 BRA `(.L_x_290) ;  /* 0x00000000000c2947 */ /* 0x000fea0003800000 */
[----:B------:R-:W1:Y:S02]  /*81a0*/  LDG.E.U8 R165, desc[UR36][R8.64+0xf8] ;  /* 0x0000f82408a57981 */ /* 0x000e64000c1e1100 */
[----:B-1----:R-:W-:-:S05]  /*81b0*/  PRMT R3, R165, 0x8880, RZ ;  /* 0x00008880a5037816 */ /* 0x002fca00000000ff */
[----:B------:R-:W-:-:S07]  /*81c0*/  IMAD R12, R3, R164, RZ ;  /* 0x000000a4030c7224 */ /* 0x000fce00078e02ff */
.L_x_290:
[----:B------:R-:W-:Y:S05]  /*81d0*/  BSYNC B1 ;  /* 0x0000000000017941 */ /* 0x000fea0003800000 */
.L_x_289:
[----:B-1----:R-:W-:Y:S01]  /*81e0*/  @!P2 IMAD R3, R148, R155, R12 ;  /* 0x0000009b9403a224 */ /* 0x002fe200078e020c */
[----:B------:R-:W-:Y:S04]  /*81f0*/  BSSY B1, `(.L_x_291) ;  /* 0x0000006000017945 */ /* 0x000fe80003800000 */
[----:B------:R1:W-:Y:S01]  /*8200*/  @!P2 STG.E.U8 desc[UR36][R4.64+0xf8], R3 ;  /* 0x0000f8030400a986 */ /* 0x0003e2000c101124 */
[----:B------:R-:W-:Y:S05]  /*8210*/  @P1 BRA `(.L_x_292) ;  /* 0x00000000000c1947 */ /* 0x000fea0003800000 */
[----:B------:R-:W1:Y:S02]  /*8220*/  LDG.E.U8 R165, desc[UR36][R8.64+0xf9] ;  /* 0x0000f92408a57981 */ /* 0x000e64000c1e1100 */
[----:B-1----:R-:W-:-:S05]  /*8230*/  PRMT R3, R165, 0x8880, RZ ;  /* 0x00008880a5037816 */ /* 0x002fca00000000ff */
[----:B------:R-:W-:-:S07]  /*8240*/  IMAD R12, R3, R164, RZ ;  /* 0x000000a4030c7224 */ /* 0x000fce00078e02ff */
.L_x_292:
[----:B------:R-:W-:Y:S05]  /*8250*/  BSYNC B1 ;  /* 0x0000000000017941 */ /* 0x000fea0003800000 */
.L_x_291:
[----:B------:R-:W-:Y:S01]  /*8260*/  @!P1 IMAD R149, R149, R155, R12 ;  /* 0x0000009b95959224 */ /* 0x000fe200078e020c */
[----:B------:R-:W-:Y:S04]  /*8270*/  BSSY B1, `(.L_x_293) ;  /* 0x0000006000017945 */ /* 0x000fe80003800000 */
[----:B------:R0:W-:Y:S01]  /*8280*/  @!P1 STG.E.U8 desc[UR36][R4.64+0xf9], R149 ;  /* 0x0000f99504009986 */ /* 0x0001e2000c101124 */
[----:B------:R-:W-:Y:S05]  /*8290*/  @P5 BRA `(.L_x_294) ;  /* 0x00000000000c5947 */ /* 0x000fea0003800000 */
[----:B------:R-:W1:Y:S02]  /*82a0*/  LDG.E.U8 R165, desc[UR36][R10.64+0xf8] ;  /* 0x0000f8240aa57981 */ /* 0x000e64000c1e1100 */
[----:B-1----:R-:W-:-:S05]  /*82b0*/  PRMT R3, R165, 0x8880, RZ ;  /* 0x00008880a5037816 */ /* 0x002fca00000000ff */
[----:B------:R-:W-:-:S07]  /*82c0*/  IMAD R12, R3, R164, RZ ;  /* 0x000000a4030c7224 */ /* 0x000fce00078e02ff */
.L_x_294:
[----:B------:R-:W-:Y:S05]  /*82d0*/  BSYNC B1 ;  /* 0x0000000000017941 */ /* 0x000fea0003800000 */
.L_x_293:
[----:B-1----:R-:W-:Y:S01]  /*82e0*/  @!P5 IMAD R3, R150, R155, R12 ;  /* 0x0000009b9603d224 */ /* 0x002fe200078e020c */
[----:B------:R-:W-:Y:S01]  /*82f0*/  ISETP.LT.OR P0, PT, R0, 0xfa, !P0 ;  /* 0x000000fa0000780c */ /* 0x000fe20004701670 */
[----:B------:R-:W-:Y:S03]  /*8300*/  BSSY B1, `(.L_x_295) ;  /* 0x0000006000017945 */ /* 0x000fe60003800000 */
[----:B------:R1:W-:Y:S09]  /*8310*/  @!P5 STG.E.U8 desc[UR36][R6.64+0xf8], R3 ;  /* 0x0000f8030600d986 */ /* 0x0003f2000c101124 */
[----:B------:R-:W-:Y:S05]  /*8320*/  @P0 BRA `(.L_x_296) ;  /* 0x00000000000c0947 */ /* 0x000fea0003800000 */
[----:B------:R-:W1:Y:S02]  /*8330*/  LDG.E.U8 R165, desc[UR36][R10.64+0xf9] ;  /* 0x0000f9240aa57981 */ /* 0x000e64000c1e1100 */
[----:B-1----:R-:W-:-:S05]  /*8340*/  PRMT R3, R165, 0x8880, RZ ;  /* 0x00008880a5037816 */ /* 0x002fca00000000ff */
[----:B------:R-:W-:-:S07]  /*8350*/  IMAD R12, R3, R164, RZ ;  /* 0x000000a4030c7224 */ /* 0x000fce00078e02ff */
.L_x_296:
[----:B------:R-:W-:Y:S05]  /*8360*/  BSYNC B1 ;  /* 0x0000000000017941 */ /* 0x000fea0003800000 */
.L_x_295:
[----:B------:R-:W-:Y:S01]  /*8370*/  IMAD R151, R151, R155, R12 ;  /* 0x0000009b97977224 */ /* 0x000fe200078e020c */
[----:B------:R-:W-:Y:S06]  /*8380*/  @P0 BRA `(.L_x_297) ;  /* 0x0000001800100947 */ /* 0x000fec0003800000 */
[----:B------:R0:W-:Y:S01]  /*8390*/  STG.E.U8 desc[UR36][R6.64+0xf9], R151 ;  /* 0x0000f99706007986 */ /* 0x0001e2000c101124 */
[----:B------:R-:W-:Y:S05]  /*83a0*/  BRA `(.L_x_297) ;  /* 0x0000001800087947 */ /* 0x000fea0003800000 */
.L_x_40:
[C---:B------:R-:W-:Y:S02]  /*83b0*/  ISETP.GE.AND P1, PT, R158.reuse, 0x1, PT ;  /* 0x000000019e00780c */ /* 0x040fe40003f26270 */
[----:B------:R-:W-:Y:S02]  /*83c0*/  ISETP.GE.AND P0, PT, R158, 0x9, PT ;  /* 0x000000099e00780c */ /* 0x000fe40003f06270 */
[C---:B------:R-:W-:Y:S02]  /*83d0*/  ISETP.LT.OR P4, PT, R0.reuse, 0x1, !P1 ;  /* 0x000000010000780c */ /* 0x040fe40004f81670 */
[C---:B------:R-:W-:Y:S02]  /*83e0*/  ISETP.LT.OR P3, PT, R0.reuse, 0x2, !P1 ;  /* 0x000000020000780c */ /* 0x040fe40004f61670 */
[C---:B------:R-:W-:Y:S02]  /*83f0*/  ISETP.LT.OR P2, PT, R0.reuse, 0x1, !P0 ;  /* 0x000000010000780c */ /* 0x040fe40004741670 */
[----:B------:R-:W-:-:S07]  /*8400*/  ISETP.LT.OR P5, PT, R0, 0x2, !P0 ;  /* 0x000000020000780c */ /* 0x000fce00047a1670 */
[-C--:B------:R-:W-:Y:S02]  /*8410*/  @!P4 IMAD R3, R24, R155.reuse, RZ ;  /* 0x0000009b1803c224 */ /* 0x080fe400078e02ff */
[-C--:B------:R-:W-:Y:S02]  /*8420*/  @!P3 IMAD R25, R25, R155.reuse, RZ ;  /* 0x0000009b1919b224 */ /* 0x080fe400078e02ff */
[-C--:B------:R-:W-:Y:S01]  /*8430*/  @!P2 IMAD R9, R26, R155.reuse, RZ ;  /* 0x0000009b1a09a224 */ /* 0x080fe200078e02ff */
[----:B------:R0:W-:Y:S01]  /*8440*/  @!P4 STG.E.U8 desc[UR36][R4.64], R3 ;  /* 0x000000030400c986 */ /* 0x0001e2000c101124 */
[C---:B------:R-:W-:Y:S01]  /*8450*/  ISETP.LT.OR P4, PT, R0.reuse, 0x9, !P1 ;  /* 0x000000090000780c */ /* 0x040fe20004f81670 */
[----:B------:R-:W-:Y:S02]  /*8460*/  @!P5 IMAD R27, R27, R155, RZ ;  /* 0x0000009b1b1bd224 */ /* 0x000fe400078e02ff */
[----:B------:R-:W-:Y:S01]  /*8470*/  @!P3 STG.E.U8 desc[UR36][R4.64+0x1], R25 ;  /* 0x000001190400b986 */ /* 0x000fe2000c101124 */
[----:B------:R-:W-:-:S03]  /*8480*/  ISETP.LT.OR P3, PT, R0, 0xa, !P1 ;  /* 0x0000000a0000780c */ /* 0x000fc60004f61670 */
[----:B------:R1:W-:Y:S01]  /*8490*/  @!P2 STG.E.U8 desc[UR36][R6.64], R9 ;  /* 0x000000090600a986 */ /* 0x0003e2000c101124 */
[----:B------:R-:W-:-:S03]  /*84a0*/  ISETP.LT.OR P2, PT, R0, 0x9, !P0 ;  /* 0x000000090000780c */ /* 0x000fc60004741670 */
[----:B------:R-:W-:Y:S01]  /*84b0*/  @!P5 STG.E.U8 desc[UR36][R6.64+0x1], R27 ;  /* 0x0000011b0600d986 */ /* 0x000fe2000c101124 */
[----:B------:R-:W-:Y:S01]  /*84c0*/  ISETP.LT.OR P5, PT, R0, 0xa, !P0 ;  /* 0x0000000a0000780c */ /* 0x000fe200047a1670 */
[----:B------:R-:W-:-:S04]  /*84d0*/  @!P4 IMAD R11, R28, R155, RZ ;  /* 0x0000009b1c0bc224 */ /* 0x000fc800078e02ff */
[-C--:B------:R-:W-:Y:S01]  /*84e0*/  @!P3 IMAD R29, R29, R155.reuse, RZ ;  /* 0x0000009b1d1db224 */ /* 0x080fe200078e02ff */
[----:B------:R-:W-:Y:S01]  /*84f0*/  @!P4 STG.E.U8 desc[UR36][R4.64+0x8], R11 ;  /* 0x0000080b0400c986 */ /* 0x000fe2000c101124 */
[----:B------:R-:W-:Y:S02]  /*8500*/  ISETP.LT.OR P4, PT, R0, 0x11, !P1 ;  /* 0x000000110000780c */ /* 0x000fe40004f81670 */
[-C--:B0-----:R-:W-:Y:S01]  /*8510*/  @!P2 IMAD R3, R30, R155.reuse, RZ ;  /* 0x0000009b1e03a224 */ /* 0x081fe200078e02ff */
[----:B------:R-:W-:Y:S01]  /*8520*/  @!P3 STG.E.U8 desc[UR36][R4.64+0x9], R29 ;  /* 0x0000091d0400b986 */ /* 0x000fe2000c101124 */
[C---:B------:R-:W-:Y:S02]  /*8530*/  ISETP.LT.OR P3, PT, R0.reuse, 0x12, !P1 ;  /* 0x000000120000780c */ /* 0x040fe40004f61670 */
[----:B------:R-:W-:Y:S01]  /*8540*/  @!P5 IMAD R31, R31, R155, RZ ;  /* 0x0000009b1f1fd224 */ /* 0x000fe200078e02ff */
[----:B------:R0:W-:Y:S01]  /*8550*/  @!P2 STG.E.U8 desc[UR36][R6.64+0x8], R3 ;  /* 0x000008030600a986 */ /* 0x0001e2000c101124 */
[----:B------:R-:W-:-:S03]  /*8560*/  ISETP.LT.OR P2, PT, R0, 0x11, !P0 ;  /* 0x000000110000780c */ /* 0x000fc60004741670 */
[----:B------:R-:W-:Y:S01]  /*8570*/  @!P5 STG.E.U8 desc[UR36][R6.64+0x9], R31 ;  /* 0x0000091f0600d986 */ /* 0x000fe2000c101124 */
[----:B------:R-:W-:Y:S01]  /*8580*/  ISETP.LT.OR P5, PT, R0, 0x12, !P0 ;  /* 0x000000120000780c */ /* 0x000fe200047a1670 */
[----:B-1----:R-:W-:-:S04]  /*8590*/  @!P4 IMAD R9, R32, R155, RZ ;  /* 0x0000009b2009c224 */ /* 0x002fc800078e02ff */
        /* <DEDUP_REMOVED lines=301> */
[----:B------:R1:W-:Y:S01]  /*9870*/  @!P4 STG.E.U8 desc[UR36][R4.64+0xd8], R11 ;  /* 0x0000d80b0400c986 */ /* 0x0003e2000c101124 */
        /* <DEDUP_REMOVED lines=13> */
[-C--:B-1----:R-:W-:Y:S01]  /*9950*/  @!P2 IMAD R11, R138, R155.reuse, RZ ;  /* 0x0000009b8a0ba224 */ /* 0x082fe200078e02ff */
[----:B------:R-:W-:Y:S01]  /*9960*/  @!P3 STG.E.U8 desc[UR36][R4.64+0xe1], R137 ;  /* 0x0000e1890400b986 */ /* 0x000fe2000c101124 */
[C---:B------:R-:W-:Y:S02]  /*9970*/  ISETP.LT.OR P3, PT, R0.reuse, 0xea, !P1 ;  /* 0x000000ea0000780c */ /* 0x040fe40004f61670 */
[----:B------:R-:W-:Y:S01]  /*9980*/  @!P5 IMAD R139, R139, R155, RZ ;  /* 0x0000009b8b8bd224 */ /* 0x000fe200078e02ff */
[----:B------:R1:W-:Y:S01]  /*9990*/  @!P2 STG.E.U8 desc[UR36][R6.64+0xe0], R11 ;  /* 0x0000e00b0600a986 */ /* 0x0003e2000c101124 */
[----:B------:R-:W-:-:S03]  /*99a0*/  ISETP.LT.OR P2, PT, R0, 0xe9, !P0 ;  /* 0x000000e90000780c */ /* 0x000fc60004741670 */
[----:B------:R-:W-:Y:S01]  /*99b0*/  @!P5 STG.E.U8 desc[UR36][R6.64+0xe1], R139 ;  /* 0x0000e18b0600d986 */ /* 0x000fe2000c101124 */
[----:B------:R-:W-:Y:S01]  /*99c0*/  ISETP.LT.OR P5, PT, R0, 0xea, !P0 ;  /* 0x000000ea0000780c */ /* 0x000fe200047a1670 */
[----:B0-----:R-:W-:-:S04]  /*99d0*/  @!P4 IMAD R3, R140, R155, RZ ;  /* 0x0000009b8c03c224 */ /* 0x001fc800078e02ff */
[-C--:B------:R-:W-:Y:S01]  /*99e0*/  @!P3 IMAD R141, R141, R155.reuse, RZ ;  /* 0x0000009b8d8db224 */ /* 0x080fe200078e02ff */
[----:B------:R0:W-:Y:S01]  /*99f0*/  @!P4 STG.E.U8 desc[UR36][R4.64+0xe8], R3 ;  /* 0x0000e8030400c986 */ /* 0x0001e2000c101124 */
[----:B------:R-:W-:Y:S02]  /*9a00*/  ISETP.LT.OR P4, PT, R0, 0xf2, !P1 ;  /* 0x000000f20000780c */ /* 0x000fe40004f81670 */
[-C--:B--2---:R-:W-:Y:S01]  /*9a10*/  @!P2 IMAD R9, R142, R155.reuse, RZ ;  /* 0x0000009b8e09a224 */ /* 0x084fe200078e02ff */
[----:B------:R-:W-:Y:S01]  /*9a20*/  @!P3 STG.E.U8 desc[UR36][R4.64+0xe9], R141 ;  /* 0x0000e98d0400b986 */ /* 0x000fe2000c101124 */
[C---:B------:R-:W-:Y:S02]  /*9a30*/  ISETP.LT.OR P3, PT, R0.reuse, 0xf1, !P1 ;  /* 0x000000f10000780c */ /* 0x040fe40004f61670 */
[----:B------:R-:W-:Y:S01]  /*9a40*/  @!P5 IMAD R143, R143, R155, RZ ;  /* 0x0000009b8f8fd224 */ /* 0x000fe200078e02ff */
[----:B------:R-:W-:Y:S01]  /*9a50*/  @!P2 STG.E.U8 desc[UR36][R6.64+0xe8], R9 ;  /* 0x0000e8090600a986 */ /* 0x000fe2000c101124 */
[----:B------:R-:W-:-:S03]  /*9a60*/  ISETP.LT.OR P2, PT, R0, 0xf1, !P0 ;  /* 0x000000f10000780c */ /* 0x000fc60004741670 */
[----:B------:R-:W-:Y:S01]  /*9a70*/  @!P5 STG.E.U8 desc[UR36][R6.64+0xe9], R143 ;  /* 0x0000e98f0600d986 */ /* 0x000fe2000c101124 */
[----:B------:R-:W-:Y:S01]  /*9a80*/  ISETP.LT.OR P5, PT, R0, 0xf9, !P0 ;  /* 0x000000f90000780c */ /* 0x000fe200047a1670 */
[----:B------:R-:W-:-:S04]  /*9a90*/  @!P4 IMAD R145, R145, R155, RZ ;  /* 0x0000009b9191c224 */ /* 0x000fc800078e02ff */
[-C--:B-1----:R-:W-:Y:S01]  /*9aa0*/  @!P3 IMAD R11, R144, R155.reuse, RZ ;  /* 0x0000009b900bb224 */ /* 0x082fe200078e02ff */
[----:B------:R-:W-:Y:S01]  /*9ab0*/  @!P4 STG.E.U8 desc[UR36][R4.64+0xf1], R145 ;  /* 0x0000f1910400c986 */ /* 0x000fe2000c101124 */
[C---:B------:R-:W-:Y:S02]  /*9ac0*/  ISETP.LT.OR P4, PT, R0.reuse, 0xf2, !P0 ;  /* 0x000000f20000780c */ /* 0x040fe40004781670 */
[C---:B------:R-:W-:Y:S01]  /*9ad0*/  ISETP.LT.OR P0, PT, R0.reuse, 0xfa, !P0 ;  /* 0x000000fa0000780c */ /* 0x040fe20004701670 */
[----:B------:R1:W-:Y:S01]  /*9ae0*/  @!P3 STG.E.U8 desc[UR36][R4.64+0xf0], R11 ;  /* 0x0000f00b0400b986 */ /* 0x0003e2000c101124 */
[----:B------:R-:W-:Y:S01]  /*9af0*/  ISETP.LT.OR P3, PT, R0, 0xf9, !P1 ;  /* 0x000000f90000780c */ /* 0x000fe20004f61670 */
[----:B0-----:R-:W-:Y:S01]  /*9b00*/  @!P2 IMAD R3, R146, R155, RZ ;  /* 0x0000009b9203a224 */ /* 0x001fe200078e02ff */
[----:B------:R-:W-:-:S04]  /*9b10*/  ISETP.LT.OR P1, PT, R0, 0xfa, !P1 ;  /* 0x000000fa0000780c */ /* 0x000fc80004f21670 */
[----:B------:R0:W-:Y:S03]  /*9b20*/  @!P2 STG.E.U8 desc[UR36][R6.64+0xf0], R3 ;  /* 0x0000f0030600a986 */ /* 0x0001e6000c101124 */
[-C--:B------:R-:W-:Y:S02]  /*9b30*/  @!P4 IMAD R147, R147, R155.reuse, RZ ;  /* 0x0000009b9393c224 */ /* 0x080fe400078e02ff */
[-C--:B-1----:R-:W-:Y:S02]  /*9b40*/  @!P5 IMAD R11, R150, R155.reuse, RZ ;  /* 0x0000009b960bd224 */ /* 0x082fe400078e02ff */
[-C--:B------:R-:W-:Y:S01]  /*9b50*/  @!P3 IMAD R9, R148, R155.reuse, RZ ;  /* 0x0000009b9409b224 */ /* 0x080fe200078e02ff */
[----:B------:R0:W-:Y:S01]  /*9b60*/  @!P4 STG.E.U8 desc[UR36][R6.64+0xf1], R147 ;  /* 0x0000f1930600c986 */ /* 0x0001e2000c101124 */
[-C--:B------:R-:W-:Y:S02]  /*9b70*/  @!P1 IMAD R149, R149, R155.reuse, RZ ;  /* 0x0000009b95959224 */ /* 0x080fe400078e02ff */
[----:B------:R-:W-:Y:S01]  /*9b80*/  @!P0 IMAD R151, R151, R155, RZ ;  /* 0x0000009b97978224 */ /* 0x000fe200078e02ff */
[----:B------:R0:W-:Y:S04]  /*9b90*/  @!P3 STG.E.U8 desc[UR36][R4.64+0xf8], R9 ;  /* 0x0000f8090400b986 */ /* 0x0001e8000c101124 */
[----:B------:R0:W-:Y:S04]  /*9ba0*/  @!P1 STG.E.U8 desc[UR36][R4.64+0xf9], R149 ;  /* 0x0000f99504009986 */ /* 0x0001e8000c101124 */
[----:B------:R0:W-:Y:S04]  /*9bb0*/  @!P5 STG.E.U8 desc[UR36][R6.64+0xf8], R11 ;  /* 0x0000f80b0600d986 */ /* 0x0001e8000c101124 */
[----:B------:R0:W-:Y:S02]  /*9bc0*/  @!P0 STG.E.U8 desc[UR36][R6.64+0xf9], R151 ;  /* 0x0000f99706008986 */ /* 0x0001e4000c101124 */
.L_x_297:
[----:B------:R-:W-:Y:S05]  /*9bd0*/  BSYNC B0 ;  /* 0x0000000000007941 */ /* 0x000fea0003800000 */
.L_x_39:
[----:B------:R-:W-:Y:S01]  /*9be0*/  ULDC UR4, c[0x0][0xc] ;  /* 0x0000030000047ab9 */ /* 0x000fe20000000800 */
[----:B------:R-:W-:Y:S01]  /*9bf0*/  ULDC UR5, c[0x0][0x10] ;  /* 0x0000040000057ab9 */ /* 0x000fe20000000800 */
[----:B01----:R-:W0:Y:S01]  /*9c00*/  LDC R3, c[0x0][0x14] ;  /* 0x00000500ff037b82 */ /* 0x003e220000000800 */
[----:B------:R-:W-:Y:S01]  /*9c10*/  UIMAD.WIDE.U32 UR4, UR4, UR5, URZ ;  /* 0x00000005040472a5 */ /* 0x000fe2000f8e003f */
[----:B------:R-:W-:Y:S01]  /*9c20*/  PRMT R0, RZ, 0x7610, R0 ;  /* 0x00007610ff007816 */ /* 0x000fe20000000000 */
[----:B------:R-:W-:Y:S02]  /*9c30*/  IMAD.MOV.U32 R153, RZ, RZ, -0x1 ;  /* 0xffffffffff997424 */ /* 0x000fe400078e00ff */
[----:B------:R-:W-:Y:S02]  /*9c40*/  IMAD.MOV.U32 R152, RZ, RZ, -0x1 ;  /* 0xffffffffff987424 */ /* 0x000fe400078e00ff */
[----:B0-----:R-:W-:-:S04]  /*9c50*/  IMAD.WIDE.U32 R16, R3, UR4, R16 ;  /* 0x0000000403107c25 */ /* 0x001fc8000f8e0010 */
[----:B------:R-:W-:Y:S01]  /*9c60*/  IMAD R3, R3, UR5, RZ ;  /* 0x0000000503037c24 */ /* 0x000fe2000f8e02ff */
[----:B------:R-:W-:Y:S02]  /*9c70*/  ULDC.64 UR4, c[0x0][0x650] ;  /* 0x0001940000047ab9 */ /* 0x000fe40000000a00 */
[----:B------:R-:W-:Y:S01]  /*9c80*/  ISETP.GE.U32.AND P0, PT, R16, UR4, PT ;  /* 0x0000000410007c0c */ /* 0x000fe2000bf06070 */
[----:B------:R-:W-:-:S05]  /*9c90*/  IMAD.IADD R17, R17, 0x1, R3 ;  /* 0x0000000111117824 */ /* 0x000fca00078e0203 */
[----:B------:R-:W-:-:S13]  /*9ca0*/  ISETP.GE.U32.AND.EX P0, PT, R17, UR5, PT, P0 ;  /* 0x0000000511007c0c */ /* 0x000fda000bf06100 */
[----:B------:R-:W-:Y:S05]  /*9cb0*/  @P0 BRA `(.L_x_298) ;  /* 0x0000000400640947 */ /* 0x000fea0003800000 */
[----:B------:R-:W0:Y:S01]  /*9cc0*/  S2R R12, SR_CTAID.X ;  /* 0x00000000000c7919 */ /* 0x000e220000002500 */
[----:B------:R-:W1:Y:S01]  /*9cd0*/  LDC.64 R10, c[0x0][0x628] ;  /* 0x00018a00ff0a7b82 */ /* 0x000e620000000a00 */
[----:B------:R-:W-:Y:S01]  /*9ce0*/  ULDC UR4, c[0x0][0x150] ;  /* 0x0000540000047ab9 */ /* 0x000fe20000000800 */
[----:B------:R-:W-:Y:S01]  /*9cf0*/  IMAD.MOV.U32 R8, RZ, RZ, R16 ;  /* 0x000000ffff087224 */ /* 0x000fe200078e0010 */
[----:B------:R-:W0:Y:S01]  /*9d00*/  S2R R22, SR_CTAID.Y ;  /* 0x0000000000167919 */ /* 0x000e220000002600 */
[----:B------:R-:W-:-:S04]  /*9d10*/  IMAD.MOV.U32 R9, RZ, RZ, R17 ;  /* 0x000000ffff097224 */ /* 0x000fc800078e0011 */
[----:B------:R-:W2:Y:S08]  /*9d20*/  LDC R21, c[0x0][0x144] ;  /* 0x00005100ff157b82 */ /* 0x000eb00000000800 */
[----:B------:R-:W2:Y:S08]  /*9d30*/  LDC R0, c[0x0][0x630] ;  /* 0x00018c00ff007b82 */ /* 0x000eb00000000800 */
[----:B------:R-:W2:Y:S01]  /*9d40*/  LDC.64 R14, c[0x0][0x620] ;  /* 0x00018800ff0e7b82 */ /* 0x000ea20000000a00 */
[----:B-1----:R-:W-:-:S04]  /*9d50*/  ISETP.NE.U32.AND P0, PT, R10, RZ, PT ;  /* 0x000000ff0a00720c */ /* 0x002fc80003f05070 */
[----:B------:R-:W-:Y:S02]  /*9d60*/  ISETP.NE.AND.EX P0, PT, R11, RZ, PT, P0 ;  /* 0x000000ff0b00720c */ /* 0x000fe40003f05300 */
[----:B0-----:R-:W-:-:S05]  /*9d70*/  I2FP.F32.U32 R3, R12 ;  /* 0x0000000c00037245 */ /* 0x001fca0000201000 */
[----:B------:R-:W-:-:S04]  /*9d80*/  FMUL R3, R3, UR4 ;  /* 0x0000000403037c20 */ /* 0x000fc80008400000 */
[----:B------:R0:W1:Y:S02]  /*9d90*/  F2I.U32.TRUNC.NTZ R20, R3 ;  /* 0x0000000300147305 */ /* 0x000064000020f000 */
[----:B------:R-:W-:Y:S05]  /*9da0*/  @!P0 BRA `(.L_x_299) ;  /* 0x0000000000288947 */ /* 0x000fea0003800000 */
[----:B0-----:R-:W0:Y:S02]  /*9db0*/  LDC R3, c[0x0][0x634] ;  /* 0x00018d00ff037b82 */ /* 0x001e240000000800 */
[----:B0-----:R-:W-:-:S05]  /*9dc0*/  IADD3 R3, P0, R16, R3, RZ ;  /* 0x0000000310037210 */ /* 0x001fca0007f1e0ff */
[----:B------:R-:W-:-:S04]  /*9dd0*/  IMAD.X R13, RZ, RZ, R17, P0 ;  /* 0x000000ffff0d7224 */ /* 0x000fc800000e0611 */
[----:B--2-4-:R-:W-:-:S04]  /*9de0*/  IMAD.WIDE.U32 R4, R13, R10, RZ ;  /* 0x0000000a0d047225 */ /* 0x014fc800078e00ff */
[----:B---3--:R-:W-:-:S04]  /*9df0*/  IMAD.WIDE.U32 R6, P0, R3, R11, R4 ;  /* 0x0000000b03067225 */ /* 0x008fc80007800004 */
[----:B------:R-:W-:-:S04]  /*9e00*/  IMAD.WIDE.U32 R4, R3, R10, RZ ;  /* 0x0000000a03047225 */ /* 0x000fc800078e00ff */
[----:B------:R-:W-:Y:S01]  /*9e10*/  IMAD.X R9, RZ, RZ, RZ, P0 ;  /* 0x000000ffff097224 */ /* 0x000fe200000e06ff */
[----:B------:R-:W-:Y:S01]  /*9e20*/  IADD3 RZ, P0, R5, R6, RZ ;  /* 0x0000000605ff7210 */ /* 0x000fe20007f1e0ff */
[----:B------:R-:W-:-:S04]  /*9e30*/  IMAD.MOV.U32 R8, RZ, RZ, R7 ;  /* 0x000000ffff087224 */ /* 0x000fc800078e0007 */
[----:B------:R-:W-:-:S08]  /*9e40*/  IMAD.WIDE.U32.X R8, R13, R11, R8, P0 ;  /* 0x0000000b0d087225 */ /* 0x000fd000000e0408 */
.L_x_299:
[----:B---3--:R-:W3:Y:S01]  /*9e50*/  LDC.64 R26, c[0x0][0x640] ;  /* 0x00019000ff1a7b82 */ /* 0x008ee20000000a00 */
[-CC-:B--2---:R-:W-:Y:S01]  /*9e60*/  SHF.R.U64 R152, R8, R0.reuse, R9.reuse ;  /* 0x0000000008987219 */ /* 0x184fe20000001209 */
[----:B-1----:R-:W-:Y:S01]  /*9e70*/  IMAD.MOV R20, RZ, RZ, -R20 ;  /* 0x000000ffff147224 */ /* 0x002fe200078e0a14 */
[----:B------:R-:W-:Y:S01]  /*9e80*/  SHF.R.U32.HI R0, RZ, R0, R9 ;  /* 0x00000000ff007219 */ /* 0x000fe20000011609 */
[----:B------:R-:W-:Y:S01]  /*9e90*/  ULDC UR4, c[0x0][0x154] ;  /* 0x0000550000047ab9 */ /* 0x000fe20000000800 */
[----:B0-----:R-:W-:Y:S01]  /*9ea0*/  IADD3 R3, P0, RZ, -R152, RZ ;  /* 0x80000098ff037210 */ /* 0x001fe20007f1e0ff */
[----:B------:R-:W-:Y:S02]  /*9eb0*/  IMAD R21, R21, R20, R12 ;  /* 0x0000001415157224 */ /* 0x000fe400078e020c */
[----:B------:R-:W0:Y:S01]  /*9ec0*/  LDC R6, c[0x0][0x618] ;  /* 0x00018600ff067b82 */ /* 0x000e220000000800 */
[----:B------:R-:W-:Y:S02]  /*9ed0*/  IMAD.MOV.U32 R7, RZ, RZ, 0x1 ;  /* 0x00000001ff077424 */ /* 0x000fe400078e00ff */
[----:B----4-:R-:W-:-:S04]  /*9ee0*/  IMAD.X R5, RZ, RZ, ~R0, P0 ;  /* 0x000000ffff057224 */ /* 0x010fc800000e0e00 */
[-C--:B------:R-:W-:Y:S01]  /*9ef0*/  IMAD R0, R5, R14.reuse, RZ ;  /* 0x0000000e05007224 */ /* 0x080fe200078e02ff */
[----:B------:R-:W1:Y:S01]  /*9f00*/  LDC R8, c[0x0][0x608] ;  /* 0x00018200ff087b82 */ /* 0x000e620000000800 */
[----:B------:R-:W-:-:S04]  /*9f10*/  IMAD.WIDE.U32 R4, R3, R14, R16 ;  /* 0x0000000e03047225 */ /* 0x000fc800078e0010 */
[----:B------:R-:W-:Y:S01]  /*9f20*/  IMAD R3, R3, R15, R0 ;  /* 0x0000000f03037224 */ /* 0x000fe200078e0200 */
[----:B------:R-:W-:Y:S02]  /*9f30*/  I2FP.F32.U32 R0, R22 ;  /* 0x0000001600007245 */ /* 0x000fe40000201000 */
[----:B------:R-:W2:Y:S01]  /*9f40*/  LDC R24, c[0x0][0x658] ;  /* 0x00019600ff187b82 */ /* 0x000ea20000000800 */
[----:B------:R-:W-:Y:S01]  /*9f50*/  IMAD.IADD R3, R5, 0x1, R3 ;  /* 0x0000000105037824 */ /* 0x000fe200078e0203 */
[----:B---3--:R-:W-:Y:S01]  /*9f60*/  ISETP.NE.U32.AND P0, PT, R26, RZ, PT ;  /* 0x000000ff1a00720c */ /* 0x008fe20003f05070 */
[----:B------:R-:W-:Y:S01]  /*9f70*/  FMUL R0, R0, UR4 ;  /* 0x0000000400007c20 */ /* 0x000fe20008400000 */
[----:B------:R-:W-:Y:S02]  /*9f80*/  IMAD.MOV.U32 R5, RZ, RZ, -0x1 ;  /* 0xffffffffff057424 */ /* 0x000fe400078e00ff */
[----:B------:R-:W-:Y:S01]  /*9f90*/  ISETP.NE.AND.EX P0, PT, R27, RZ, PT, P0 ;  /* 0x000000ff1b00720c */ /* 0x000fe20003f05300 */
[----:B------:R3:W4:Y:S01]  /*9fa0*/  F2I.U32.TRUNC.NTZ R13, R0 ;  /* 0x00000000000d7305 */ /* 0x000722000020f000 */
[----:B------:R-:W3:Y:S01]  /*9fb0*/  LDC R15, c[0x0][0x148] ;  /* 0x00005200ff0f7b82 */ /* 0x000ee20000000800 */
[----:B0-----:R-:W-:-:S02]  /*9fc0*/  SHF.R.U64 R12, R4, R6, R3 ;  /* 0x00000006040c7219 */ /* 0x001fc40000001203 */
[----:B------:R-:W-:-:S05]  /*9fd0*/  SHF.R.U32.HI R3, RZ, R6, R3 ;  /* 0x00000006ff037219 */ /* 0x000fca0000011603 */
[----:B------:R-:W0:Y:S01]  /*9fe0*/  LDC R20, c[0x0][0x600] ;  /* 0x00018000ff147b82 */ /* 0x000e220000000800 */
[-CC-:B-1----:R-:W-:Y:S02]  /*9ff0*/  SHF.R.U64 R10, R12, R8.reuse, R3.reuse ;  /* 0x000000080c0a7219 */ /* 0x182fe40000001203 */
[----:B------:R-:W-:-:S05]  /*a000*/  SHF.R.U32.HI R3, RZ, R8, R3 ;  /* 0x00000008ff037219 */ /* 0x000fca0000011603 */
[----:B------:R-:W1:Y:S01]  /*a010*/  LDC R25, c[0x0][0x648] ;  /* 0x00019200ff197b82 */ /* 0x000e620000000800 */
[-C--:B--2---:R-:W-:Y:S02]  /*a020*/  SHF.L.U32 R4, R5, R24.reuse, RZ ;  /* 0x0000001805047219 */ /* 0x084fe400000006ff */
[--C-:B------:R-:W-:Y:S02]  /*a030*/  SHF.R.U64 R14, R10, R24, R3.reuse ;  /* 0x000000180a0e7219 */ /* 0x100fe40000001203 */
[----:B------:R-:W-:Y:S02]  /*a040*/  LOP3.LUT R23, RZ, R4, RZ, 0x33, !PT ;  /* 0x00000004ff177212 */ /* 0x000fe400078e33ff */
[-C--:B------:R-:W-:Y:S01]  /*a050*/  SHF.R.U32.HI R5, RZ, R24.reuse, R3 ;  /* 0x00000018ff057219 */ /* 0x080fe20000011603 */
[----:B------:R-:W2:Y:S01]  /*a060*/  LDC R28, c[0x0][0x638] ;  /* 0x00018e00ff1c7b82 */ /* 0x000ea20000000800 */
[----:B------:R-:W-:Y:S01]  /*a070*/  SHF.L.U32 R154, R7, R24, RZ ;  /* 0x00000018079a7219 */ /* 0x000fe200000006ff */
[----:B------:R-:W-:-:S06]  /*a080*/  IMAD.MOV.U32 R4, RZ, RZ, R14 ;  /* 0x000000ffff047224 */ /* 0x000fcc00078e000e */
[----:B------:R-:W0:Y:S01]  /*a090*/  LDC R29, c[0x0][0x610] ;  /* 0x00018400ff1d7b82 */ /* 0x000e220000000800 */
[----:B----4-:R-:W-:Y:S05]  /*a0a0*/  @!P0 BRA `(.L_x_300) ;  /* 0x0000000000288947 */ /* 0x010fea0003800000 */
[----:B------:R-:W4:Y:S02]  /*a0b0*/  LDC R3, c[0x0][0x64c] ;  /* 0x00019300ff037b82 */ /* 0x000f240000000800 */
[----:B----4-:R-:W-:-:S05]  /*a0c0*/  IADD3 R3, P0, R14, R3, RZ ;  /* 0x000000030e037210 */ /* 0x010fca0007f1e0ff */
        /* <DEDUP_REMOVED lines=8> */
.L_x_300:
[----:B------:R-:W-:Y:S01]  /*a150*/  ISETP.NE.AND P0, PT, R2, 0x1, PT ;  /* 0x000000010200780c */ /* 0x000fe20003f05270 */
[----:B0-----:R-:W-:Y:S01]  /*a160*/  VIADD R7, R20, 0xffffffff ;  /* 0xffffffff14077836 */ /* 0x001fe20000000000 */
[----:B-1-3--:R-:W-:Y:S01]  /*a170*/  SHF.R.U64 R0, R4, R25, R5 ;  /* 0x0000001904007219 */ /* 0x00afe20000001205 */
[----:B------:R-:W-:Y:S01]  /*a180*/  IMAD.MOV R13, RZ, RZ, -R13 ;  /* 0x000000ffff0d7224 */ /* 0x000fe200078e0a0d */
[----:B------:R-:W-:Y:S01]  /*a190*/  LOP3.LUT R5, R10, R23, RZ, 0xc0, !PT ;  /* 0x000000170a057212 */ /* 0x000fe200078ec0ff */
[----:B------:R-:W-:Y:S02]  /*a1a0*/  IMAD.MOV.U32 R4, RZ, RZ, 0x1 ;  /* 0x00000001ff047424 */ /* 0x000fe400078e00ff */
[----:B------:R-:W-:Y:S02]  /*a1b0*/  IMAD.MOV R3, RZ, RZ, -R0 ;  /* 0x000000ffff037224 */ /* 0x000fe400078e0a00 */
[----:B------:R-:W-:Y:S01]  /*a1c0*/  IMAD R154, R154, R0, R5 ;  /* 0x000000009a9a7224 */ /* 0x000fe200078e0205 */
[----:B------:R-:W-:Y:S01]  /*a1d0*/  LOP3.LUT R5, R12, R7, RZ, 0xc0, !PT ;  /* 0x000000070c057212 */ /* 0x000fe200078ec0ff */
[----:B--2---:R-:W-:-:S02]  /*a1e0*/  IMAD R0, R3, R28, R14 ;  /* 0x0000001c03007224 */ /* 0x004fc400078e020e */
[----:B------:R-:W-:Y:S02]  /*a1f0*/  @P0 IMAD R21, R15, R13, R22 ;  /* 0x0000000d0f150224 */ /* 0x000fe400078e0216 */
[----:B------:R-:W-:Y:S01]  /*a200*/  IMAD R3, R0, R20, R5 ;  /* 0x0000001400037224 */ /* 0x000fe200078e0205 */
[----:B------:R-:W-:Y:S01]  /*a210*/  PRMT R0, R4, 0x7610, R0 ;  /* 0x0000761004007816 */ /* 0x000fe20000000000 */
[----:B------:R-:W-:-:S05]  /*a220*/  IMAD R154, R154, R29, R21 ;  /* 0x0000001d9a9a7224 */ /* 0x000fca00078e0215 */
[----:B------:R-:W-:Y:S02]  /*a230*/  SEL R153, R3, R154, !P0 ;  /* 0x0000009a03997207 */ /* 0x000fe40004000000 */
[----:B------:R-:W-:-:S07]  /*a240*/  SEL R154, R154, R3, !P0 ;  /* 0x000000039a9a7207 */ /* 0x000fce0004000000 */
.L_x_298:
[----:B------:R-:W-:-:S13]  /*a250*/  LOP3.LUT P0, RZ, R0, 0xff, RZ, 0xc0, !PT ;  /* 0x000000ff00ff7812 */ /* 0x000fda000780c0ff */
[----:B------:R-:W-:Y:S05]  /*a260*/  @P0 BRA `(.L_x_301) ;  /* 0xffffff6c002c0947 */ /* 0x000fea000383ffff */
[----:B------:R-:W-:Y:S05]  /*a270*/  EXIT ;  /* 0x000000000000794d */ /* 0x000fea0003800000 */
.L_x_3:
[----:B0-----:R-:W-:Y:S01]  /*a280*/  ULDC.64 UR4, c[0x0][0x650] ;  /* 0x0001940000047ab9 */ /* 0x001fe20000000a00 */
        /* <DEDUP_REMOVED lines=25> */
.L_x_303:
[-CC-:B------:R-:W-:Y:S01]  /*a420*/  SHF.R.U64 R29, R10, R14.reuse, R11.reuse ;  /* 0x0000000e0a1d7219 */ /* 0x180fe2000000120b */
[----:B------:R-:W0:Y:S01]  /*a430*/  LDC.64 R22, c[0x0][0x640] ;  /* 0x00019000ff167b82 */ /* 0x000e220000000a00 */
[----:B------:R-:W-:Y:S01]  /*a440*/  SHF.R.U32.HI R5, RZ, R14, R11 ;  /* 0x0000000eff057219 */ /* 0x000fe2000001160b */
[----:B------:R-:W-:Y:S01]  /*a450*/  ULDC UR4, c[0x0][0x150] ;  /* 0x0000540000047ab9 */ /* 0x000fe20000000800 */
[----:B------:R-:W-:Y:S02]  /*a460*/  IADD3 R9, P0, RZ, -R29, RZ ;  /* 0x8000001dff097210 */ /* 0x000fe40007f1e0ff */
[----:B------:R-:W-:-:S03]  /*a470*/  I2FP.F32.U32 R6, R4 ;  /* 0x0000000400067245 */ /* 0x000fc60000201000 */
[----:B------:R-:W1:Y:S01]  /*a480*/  LDC R12, c[0x0][0x618] ;  /* 0x00018600ff0c7b82 */ /* 0x000e620000000800 */
[----:B------:R-:W-:Y:S02]  /*a490*/  IMAD.X R5, RZ, RZ, ~R5, P0 ;  /* 0x000000ffff057224 */ /* 0x000fe400000e0e05 */
[----:B------:R-:W-:Y:S01]  /*a4a0*/  FMUL R11, R6, UR4 ;  /* 0x00000004060b7c20 */ /* 0x000fe20008400000 */
[----:B------:R-:W-:Y:S01]  /*a4b0*/  IMAD.WIDE.U32 R6, R9, R20, R16 ;  /* 0x0000001409067225 */ /* 0x000fe200078e0010 */
[----:B------:R-:W-:-:S03]  /*a4c0*/  ULDC UR4, c[0x0][0x154] ;  /* 0x0000550000047ab9 */ /* 0x000fc60000000800 */
[----:B------:R-:W-:Y:S01]  /*a4d0*/  IMAD R8, R5, R20, RZ ;  /* 0x0000001405087224 */ /* 0x000fe200078e02ff */
[----:B------:R-:W2:Y:S01]  /*a4e0*/  LDC R13, c[0x0][0x144] ;  /* 0x00005100ff0d7b82 */ /* 0x000ea20000000800 */
[----:B------:R-:W3:Y:S02]  /*a4f0*/  F2I.U32.TRUNC.NTZ R11, R11 ;  /* 0x0000000b000b7305 */ /* 0x000ee4000020f000 */
[----:B------:R-:W-:Y:S02]  /*a500*/  IMAD R5, R9, R21, R8 ;  /* 0x0000001509057224 */ /* 0x000fe400078e0208 */
[----:B------:R-:W-:Y:S02]  /*a510*/  IMAD.MOV.U32 R8, RZ, RZ, -0x1 ;  /* 0xffffffffff087424 */ /* 0x000fe400078e00ff */
[----:B------:R-:W-:Y:S01]  /*a520*/  IMAD.IADD R5, R7, 0x1, R5 ;  /* 0x0000000107057824 */ /* 0x000fe200078e0205 */
[----:B------:R-:W4:Y:S01]  /*a530*/  LDC R20, c[0x0][0x608] ;  /* 0x00018200ff147b82 */ /* 0x000f220000000800 */
[----:B------:R-:W-:-:S02]  /*a540*/  I2FP.F32.U32 R7, R3 ;  /* 0x0000000300077245 */ /* 0x000fc40000201000 */
[----:B0-----:R-:W-:-:S03]  /*a550*/  ISETP.NE.U32.AND P0, PT, R22, RZ, PT ;  /* 0x000000ff1600720c */ /* 0x001fc60003f05070 */
[----:B------:R-:W-:Y:S01]  /*a560*/  FMUL R7, R7, UR4 ;  /* 0x0000000407077c20 */ /* 0x000fe20008400000 */
[----:B------:R-:W-:Y:S01]  /*a570*/  ISETP.NE.AND.EX P0, PT, R23, RZ, PT, P0 ;  /* 0x000000ff1700720c */ /* 0x000fe20003f05300 */
[----:B------:R-:W0:Y:S01]  /*a580*/  LDC R9, c[0x0][0x658] ;  /* 0x00019600ff097b82 */ /* 0x000e220000000800 */
[-C--:B-1----:R-:W-:Y:S01]  /*a590*/  SHF.R.U64 R10, R6, R12.reuse, R5 ;  /* 0x0000000c060a7219 */ /* 0x082fe20000001205 */
[----:B---3--:R-:W-:Y:S01]  /*a5a0*/  IMAD.MOV R6, RZ, RZ, -R11 ;  /* 0x000000ffff067224 */ /* 0x008fe200078e0a0b */
[----:B------:R-:W-:Y:S02]  /*a5b0*/  SHF.R.U32.HI R5, RZ, R12, R5 ;  /* 0x0000000cff057219 */ /* 0x000fe40000011605 */
[----:B------:R1:W3:Y:S03]  /*a5c0*/  F2I.U32.TRUNC.NTZ R12, R7 ;  /* 0x00000007000c7305 */ /* 0x0002e6000020f000 */
[----:B------:R-:W1:Y:S01]  /*a5d0*/  LDC R14, c[0x0][0x148] ;  /* 0x00005200ff0e7b82 */ /* 0x000e620000000800 */
[----:B--2---:R-:W-:-:S02]  /*a5e0*/  IMAD R31, R13, R6, R4 ;  /* 0x000000060d1f7224 */ /* 0x004fc400078e0204 */
[----:B------:R-:W-:-:S05]  /*a5f0*/  IMAD.MOV.U32 R6, RZ, RZ, 0x1 ;  /* 0x00000001ff067424 */ /* 0x000fca00078e00ff */
[----:B------:R-:W2:Y:S01]  /*a600*/  LDC R21, c[0x0][0x600] ;  /* 0x00018000ff157b82 */ /* 0x000ea20000000800 */
[-CC-:B----4-:R-:W-:Y:S02]  /*a610*/  SHF.R.U64 R13, R10, R20.reuse, R5.reuse ;  /* 0x000000140a0d7219 */ /* 0x190fe40000001205 */
[----:B------:R-:W-:-:S05]  /*a620*/  SHF.R.U32.HI R4, RZ, R20, R5 ;  /* 0x00000014ff047219 */ /* 0x000fca0000011605 */
[----:B------:R-:W4:Y:S01]  /*a630*/  LDC R24, c[0x0][0x648] ;  /* 0x00019200ff187b82 */ /* 0x000f220000000800 */
[-CC-:B0-----:R-:W-:Y:S02]  /*a640*/  SHF.R.U64 R15, R13, R9.reuse, R4.reuse ;  /* 0x000000090d0f7219 */ /* 0x181fe40000001204 */
[-C--:B------:R-:W-:Y:S02]  /*a650*/  SHF.L.U32 R8, R8, R9.reuse, RZ ;  /* 0x0000000908087219 */ /* 0x080fe400000006ff */
[-C--:B------:R-:W-:Y:S01]  /*a660*/  SHF.R.U32.HI R5, RZ, R9.reuse, R4 ;  /* 0x00000009ff057219 */ /* 0x080fe20000011604 */
[----:B------:R-:W-:Y:S01]  /*a670*/  IMAD.MOV.U32 R4, RZ, RZ, R15 ;  /* 0x000000ffff047224 */ /* 0x000fe200078e000f */
[----:B------:R-:W-:Y:S01]  /*a680*/  SHF.L.U32 R20, R6, R9, RZ ;  /* 0x0000000906147219 */ /* 0x000fe200000006ff */
[----:B------:R-:W0:Y:S01]  /*a690*/  LDC R25, c[0x0][0x638] ;  /* 0x00018e00ff197b82 */ /* 0x000e220000000800 */
[----:B------:R-:W-:-:S07]  /*a6a0*/  LOP3.LUT R26, RZ, R8, RZ, 0x33, !PT ;  /* 0x00000008ff1a7212 */ /* 0x000fce00078e33ff */
[----:B------:R-:W0:Y:S01]  /*a6b0*/  LDC R27, c[0x0][0x610] ;  /* 0x00018400ff1b7b82 */ /* 0x000e220000000800 */
[----:B-1-3--:R-:W-:Y:S05]  /*a6c0*/  @!P0 BRA `(.L_x_304) ;  /* 0x0000000000288947 */ /* 0x00afea0003800000 */
[----:B------:R-:W1:Y:S02]  /*a6d0*/  LDC R4, c[0x0][0x64c] ;  /* 0x00019300ff047b82 */ /* 0x000e640000000800 */
[----:B-1----:R-:W-:-:S05]  /*a6e0*/  IADD3 R9, P0, R15, R4, RZ ;  /* 0x000000040f097210 */ /* 0x002fca0007f1e0ff */
        /* <DEDUP_REMOVED lines=8> */
.L_x_304:
[----:B------:R-:W-:Y:S01]  /*a770*/  ISETP.NE.AND P0, PT, R2, 0x1, PT ;  /* 0x000000010200780c */ /* 0x000fe20003f05270 */
[----:B--2---:R-:W-:Y:S01]  /*a780*/  VIADD R7, R21, 0xffffffff ;  /* 0xffffffff15077836 */ /* 0x004fe20000000000 */
[----:B----4-:R-:W-:Y:S01]  /*a790*/  SHF.R.U64 R5, R4, R24, R5 ;  /* 0x0000001804057219 */ /* 0x010fe20000001205 */
[----:B------:R-:W-:Y:S01]  /*a7a0*/  IMAD.MOV R12, RZ, RZ, -R12 ;  /* 0x000000ffff0c7224 */ /* 0x000fe200078e0a0c */
[----:B------:R-:W-:Y:S02]  /*a7b0*/  LOP3.LUT R4, R13, R26, RZ, 0xc0, !PT ;  /* 0x0000001a0d047212 */ /* 0x000fe400078ec0ff */
[----:B------:R-:W-:Y:S01]  /*a7c0*/  LOP3.LUT R10, R10, R7, RZ, 0xc0, !PT ;  /* 0x000000070a0a7212 */ /* 0x000fe200078ec0ff */
[----:B------:R-:W-:Y:S02]  /*a7d0*/  IMAD.MOV R6, RZ, RZ, -R5 ;  /* 0x000000ffff067224 */ /* 0x000fe400078e0a05 */
[----:B------:R-:W-:-:S04]  /*a7e0*/  IMAD R4, R20, R5, R4 ;  /* 0x0000000514047224 */ /* 0x000fc800078e0204 */
[----:B------:R-:W-:Y:S02]  /*a7f0*/  @P0 IMAD R31, R14, R12, R3 ;  /* 0x0000000c0e1f0224 */ /* 0x000fe400078e0203 */
[----:B0-----:R-:W-:Y:S02]  /*a800*/  IMAD R3, R6, R25, R15 ;  /* 0x0000001906037224 */ /* 0x001fe400078e020f */
[----:B------:R-:W-:Y:S02]  /*a810*/  IMAD R31, R4, R27, R31 ;  /* 0x0000001b041f7224 */ /* 0x000fe400078e021f */
[----:B------:R-:W-:Y:S02]  /*a820*/  IMAD R4, R3, R21, R10 ;  /* 0x0000001503047224 */ /* 0x000fe400078e020a */
[----:B------:R-:W-:-:S03]  /*a830*/  IMAD.MOV.U32 R6, RZ, RZ, 0x1 ;  /* 0x00000001ff067424 */ /* 0x000fc600078e00ff */
[----:B------:R-:W-:Y:S02]  /*a840*/  SEL R30, R4, R31, !P0 ;  /* 0x0000001f041e7207 */ /* 0x000fe40004000000 */
[----:B------:R-:W-:-:S07]  /*a850*/  SEL R31, R31, R4, !P0 ;  /* 0x000000041f1f7207 */ /* 0x000fce0004000000 */
.L_x_302:
[----:B------:R-:W-:-:S08]  /*a860*/  NOP ;  /* 0x0000000000007918 */ /* 0x000fd00000000000 */
[----:B------:R-:W0:-:S00]  /*a870*/  USETMAXREG.DEALLOC.CTAPOOL 0x28 ;  /* 0x00000028000079c8 */ /* 0x000e0000080e0500 */
[----:B0-----:R-:W-:-:S13]  /*a880*/  ISETP.NE.AND P0, PT, R0, RZ, PT ;  /* 0x000000ff0000720c */ /* 0x001fda0003f05270 */
[----:B------:R-:W-:Y:S05]  /*a890*/  @P0 EXIT ;  /* 0x000000000000094d */ /* 0x000fea0003800000 */
[----:B------:R-:W-:Y:S01]  /*a8a0*/  LOP3.LUT P0, RZ, R6, 0xff, RZ, 0xc0, !PT ;  /* 0x000000ff06ff7812 */ /* 0x000fe2000780c0ff */
[----:B------:R-:W-:Y:S02]  /*a8b0*/  IMAD.MOV.U32 R27, RZ, RZ, 0x1 ;  /* 0x00000001ff1b7424 */ /* 0x000fe400078e00ff */
[----:B------:R-:W-:-:S10]  /*a8c0*/  IMAD.MOV.U32 R28, RZ, RZ, RZ ;  /* 0x000000ffff1c7224 */ /* 0x000fd400078e00ff */
[----:B------:R-:W-:Y:S05]  /*a8d0*/  @!P0 BRA `(.L_x_305) ;  /* 0x0000000c00e48947 */ /* 0x000fea0003800000 */
[----:B------:R-:W0:Y:S01]  /*a8e0*/  LDC R0, c[0x0][0x28c] ;  /* 0x0000a300ff007b82 */ /* 0x000e220000000800 */
[----:B------:R-:W-:Y:S01]  /*a8f0*/  ULDC UR41, c[0x0][0x658] ;  /* 0x0001960000297ab9 */ /* 0x000fe20000000800 */
[----:B------:R-:W-:Y:S01]  /*a900*/  UMOV UR5, 0xffffffff ;  /* 0xffffffff00057882 */ /* 0x000fe20000000000 */
[----:B------:R-:W-:Y:S01]  /*a910*/  ULDC UR4, c[0x0][0xc] ;  /* 0x0000030000047ab9 */ /* 0x000fe20000000800 */
[----:B------:R-:W-:Y:S01]  /*a920*/  USHF.L.U32 UR42, UR5, UR41, URZ ;  /* 0x00000029052a7299 */ /* 0x000fe2000800063f */
[C---:B------:R-:W-:Y:S01]  /*a930*/  LOP3.LUT P1, RZ, R18.reuse, 0x7f, RZ, 0xc0, !PT ;  /* 0x0000007f12ff7812 */ /* 0x040fe2000782c0ff */
[----:B------:R-:W-:Y:S01]  /*a940*/  UMOV UR6, 0x1 ;  /* 0x0000000100067882 */ /* 0x000fe20000000000 */
[----:B------:R-:W-:Y:S01]  /*a950*/  LOP3.LUT P0, RZ, R18, 0x1f, RZ, 0xc0, !PT ;  /* 0x0000001f12ff7812 */ /* 0x000fe2000780c0ff */
[----:B------:R-:W-:Y:S01]  /*a960*/  ULDC UR5, c[0x0][0x10] ;  /* 0x0000040000057ab9 */ /* 0x000fe20000000800 */
[----:B------:R-:W-:Y:S01]  /*a970*/  USHF.L.U32 UR41, UR6, UR41, URZ ;  /* 0x0000002906297299 */ /* 0x000fe2000800063f */
[----:B------:R-:W-:Y:S01]  /*a980*/  BSSY B7, `(.L_x_305) ;  /* 0x00000ee000077945 */ /* 0x000fe20003800000 */
[----:B------:R-:W-:Y:S01]  /*a990*/  UIMAD.WIDE.U32 UR4, UR4, UR5, URZ ;  /* 0x00000005040472a5 */ /* 0x000fe2000f8e003f */
[----:B------:R-:W-:Y:S01]  /*a9a0*/  PLOP3.LUT P0, PT, P0, P1, PT, 0x8a, 0x0 ;  /* 0x000000000000781c */ /* 0x000fe20000703172 */
[----:B------:R-:W-:Y:S01]  /*a9b0*/  ULDC UR6, c[0x0][0x14] ;  /* 0x0000050000067ab9 */ /* 0x000fe20000000800 */
[----:B------:R-:W-:Y:S01]  /*a9c0*/  P2R R4, PR, RZ, 0x2 ;  /* 0x00000002ff047803 */ /* 0x000fe20000000000 */
[----:B------:R-:W-:Y:S01]  /*a9d0*/  UIMAD.WIDE.U32 UR38, UR4, UR6, URZ ;  /* 0x00000006042672a5 */ /* 0x000fe2000f8e003f */
[----:B------:R-:W-:Y:S01]  /*a9e0*/  IMAD.MOV.U32 R24, RZ, RZ, 0x1 ;  /* 0x00000001ff187424 */ /* 0x000fe200078e00ff */
[----:B------:R-:W-:Y:S01]  /*a9f0*/  UIMAD UR43, UR5, UR6, URZ ;  /* 0x00000006052b72a4 */ /* 0x000fe2000f8e023f */
[----:B------:R-:W-:Y:S01]  /*aa00*/  LOP3.LUT R26, R19, 0x2, RZ, 0xfc, !PT ;  /* 0x00000002131a7812 */ /* 0x000fe200078efcff */
[----:B------:R-:W-:Y:S01]  /*aa10*/  IMAD.MOV.U32 R27, RZ, RZ, 0x1 ;  /* 0x00000001ff1b7424 */ /* 0x000fe200078e00ff */
[----:B------:R-:W-:Y:S01]  /*aa20*/  P2R R32, PR, RZ, 0x1 ;  /* 0x00000001ff207803 */ /* 0x000fe20000000000 */
[----:B------:R-:W-:Y:S01]  /*aa30*/  IMAD.MOV.U32 R28, RZ, RZ, RZ ;  /* 0x000000ffff1c7224 */ /* 0x000fe200078e00ff */
[----:B------:R-:W-:Y:S01]  /*aa40*/  ULDC UR40, c[0x0][0x600] ;  /* 0x0001800000287ab9 */ /* 0x000fe20000000800 */
[----:B------:R-:W-:Y:S01]  /*aa50*/  ULOP3.LUT UR42, URZ, UR42, URZ, 0x33, !UPT ;  /* 0x0000002a3f2a7292 */ /* 0x000fe2000f8e333f */
[----:B0-----:R-:W-:Y:S01]  /*aa60*/  VIADD R0, R0, 0x7f ;  /* 0x0000007f00007836 */ /* 0x001fe20000000000 */
[----:B------:R-:W-:-:S02]  /*aa70*/  UIADD3 UR40, UR40, -0x1, URZ ;  /* 0xffffffff28287890 */ /* 0x000fc4000fffe03f */
[----:B------:R-:W-:Y:S02]  /*aa80*/  UIADD3 UR43, UR39, UR43, URZ ;  /* 0x0000002b272b7290 */ /* 0x000fe4000fffe03f */
[----:B------:R-:W-:Y:S01]  /*aa90*/  SHF.R.S32.HI R3, RZ, 0x1f, R0 ;  /* 0x0000001fff037819 */ /* 0x000fe20000011400 */
[----:B------:R-:W-:-:S03]  /*aaa0*/  ULDC.64 UR36, c[0x0][0x198] ;  /* 0x0000660000247ab9 */ /* 0x000fc60000000a00 */
[----:B------:R-:W-:-:S04]  /*aab0*/  LEA.HI R3, R3, R0, RZ, 0x7 ;  /* 0x0000000003037211 */ /* 0x000fc800078f38ff */
[----:B------:R-:W-:-:S05]  /*aac0*/  SHF.R.S32.HI R25, RZ, 0x7, R3 ;  /* 0x00000007ff197819 */ /* 0x000fca0000011403 */
[----:B------:R-:W-:-:S07]  /*aad0*/  VIADD R23, R25, 0x1 ;  /* 0x0000000119177836 */ /* 0x000fce0000000000 */
.L_x_319:
[----:B------:R-:W-:-:S03]  /*aae0*/  UMOV UR4, 0xffffffff ;  /* 0xffffffff00047882 */ /* 0x000fc60000000000 */
[----:B------:R-:W-:Y:S05]  /*aaf0*/  BRA.DIV UR4, `(.L_x_306) ;  /* 0x0000001204747947 */ /* 0x000fea000b800000 */
[----:B------:R-:W-:-:S13]  /*ab00*/  ELECT P6, URZ, PT ;  /* 0x00000000003f782f */ /* 0x000fda00038c0000 */
.L_x_332:
[----:B------:R-:W-:Y:S04]  /*ab10*/  BSSY B6, `(.L_x_307) ;  /* 0x0000062000067945 */ /* 0x000fe80003800000 */
[----:B------:R-:W-:Y:S05]  /*ab20*/  @!P6 BRA `(.L_x_308) ;  /* 0x000000040080e947 */ /* 0x000fea0003800000 */
[----:B------:R-:W0:Y:S01]  /*ab30*/  S2R R3, SR_CgaCtaId ;  /* 0x0000000000037919 */ /* 0x000e220000008800 */
[----:B------:R-:W-:-:S04]  /*ab40*/  MOV R22, 0x400 ;  /* 0x0000040000167802 */ /* 0x000fc80000000f00 */
[----:B0-----:R-:W-:-:S05]  /*ab50*/  LEA R22, R3, R22, 0x18 ;  /* 0x0000001603167211 */ /* 0x001fca00078ec0ff */
[----:B------:R-:W-:-:S05]  /*ab60*/  VIADD R0, R22, 0x800 ;  /* 0x0000080016007836 */ /* 0x000fca0000000000 */
[----:B------:R-:W-:-:S13]  /*ab70*/  LOP3.LUT P0, RZ, R0, 0x3ff, RZ, 0xc0, !PT ;  /* 0x000003ff00ff7812 */ /* 0x000fda000780c0ff */
[----:B------:R-:W-:Y:S05]  /*ab80*/  @!P0 BRA `(.L_x_309) ;  /* 0x0000000000408947 */ /* 0x000fea0003800000 */
[----:B------:R-:W-:Y:S01]  /*ab90*/  MOV R14, 0x0 ;  /* 0x00000000000e7802 */ /* 0x000fe20000000f00 */
[----:B------:R-:W-:Y:S01]  /*aba0*/  ULDC.64 UR4, c[0x4][0x70] ;  /* 0x01001c0000047ab9 */ /* 0x000fe20000000a00 */
[----:B------:R-:W-:Y:S01]  /*abb0*/  ULDC.64 UR6, c[0x4][0x8] ;  /* 0x0100020000067ab9 */ /* 0x000fe20000000a00 */
[----:B------:R-:W-:Y:S02]  /*abc0*/  IMAD.U32 R4, RZ, RZ, UR4 ;  /* 0x00000004ff047e24 */ /* 0x000fe4000f8e00ff */
[----:B------:R-:W-:Y:S01]  /*abd0*/  IMAD.U32 R5, RZ, RZ, UR5 ;  /* 0x00000005ff057e24 */ /* 0x000fe2000f8e00ff */
[----:B------:R-:W0:Y:S01]  /*abe0*/  LDC.64 R14, c[0x4][R14] ;  /* 0x010000000e0e7b82 */ /* 0x000e220000000a00 */
[----:B------:R-:W-:Y:S01]  /*abf0*/  ULDC.64 UR4, c[0x4][0x78] ;  /* 0x01001e0000047ab9 */ /* 0x000fe20000000a00 */
[----:B------:R-:W-:Y:S02]  /*ac00*/  IMAD.U32 R10, RZ, RZ, UR6 ;  /* 0x00000006ff0a7e24 */ /* 0x000fe4000f8e00ff */
[----:B------:R-:W-:-:S02]  /*ac10*/  IMAD.U32 R6, RZ, RZ, UR4 ;  /* 0x00000004ff067e24 */ /* 0x000fc4000f8e00ff */
[----:B------:R-:W-:Y:S02]  /*ac20*/  IMAD.U32 R7, RZ, RZ, UR5 ;  /* 0x00000005ff077e24 */ /* 0x000fe4000f8e00ff */
[----:B------:R-:W-:Y:S02]  /*ac30*/  IMAD.U32 R11, RZ, RZ, UR7 ;  /* 0x00000007ff0b7e24 */ /* 0x000fe4000f8e00ff */
[----:B------:R-:W-:Y:S02]  /*ac40*/  IMAD.MOV.U32 R8, RZ, RZ, 0x70 ;  /* 0x00000070ff087424 */ /* 0x000fe400078e00ff */
[----:B------:R-:W-:Y:S02]  /*ac50*/  IMAD.MOV.U32 R12, RZ, RZ, 0x1 ;  /* 0x00000001ff0c7424 */ /* 0x000fe400078e00ff */
[----:B------:R-:W-:-:S07]  /*ac60*/  IMAD.MOV.U32 R13, RZ, RZ, RZ ;  /* 0x000000ffff0d7224 */ /* 0x000fce00078e00ff */
[----:B------:R-:W-:-:S07]  /*ac70*/  LEPC R20, `(.L_x_309) ;  /* 0x000000001014794e */ /* 0x000fce0000000000 */
[----:B0-----:R-:W-:Y:S05]  /*ac80*/  CALL.ABS.NOINC R14 ;  /* 0x000000000e007343 */ /* 0x001fea0003c00000 */
.L_x_309:
        /* <DEDUP_REMOVED lines=19> */
.L_x_310:
[----:B------:R-:W0:Y:S02]  /*adc0*/  LDC R0, c[0x0][0x28c] ;  /* 0x0000a300ff007b82 */ /* 0x000e240000000800 */
[----:B0-----:R-:W-:-:S13]  /*add0*/  ISETP.GE.AND P0, PT, R0, 0x1, PT ;  /* 0x000000010000780c */ /* 0x001fda0003f06270 */
[----:B------:R-:W-:Y:S05]  /*ade0*/  @!P0 BRA `(.L_x_308) ;  /* 0x0000000000d08947 */ /* 0x000fea0003800000 */
[----:B------:R-:W-:Y:S02]  /*adf0*/  IMAD.SHL.U32 R30, R30, 0x100, RZ ;  /* 0x000001001e1e7824 */ /* 0x000fe400078e00ff */
[----:B------:R-:W-:Y:S02]  /*ae00*/  IMAD.SHL.U32 R31, R31, 0x80, RZ ;  /* 0x000000801f1f7824 */ /* 0x000fe400078e00ff */
[----:B------:R-:W-:Y:S02]  /*ae10*/  IMAD.MOV.U32 R8, RZ, RZ, RZ ;  /* 0x000000ffff087224 */ /* 0x000fe400078e00ff */
[----:B------:R-:W-:Y:S02]  /*ae20*/  IMAD.MOV.U32 R0, RZ, RZ, R23 ;  /* 0x000000ffff007224 */ /* 0x000fe400078e0017 */
[----:B------:R-:W-:Y:S02]  /*ae30*/  IMAD.MOV.U32 R3, RZ, RZ, R27 ;  /* 0x000000ffff037224 */ /* 0x000fe400078e001b */
[----:B------:R-:W-:-:S07]  /*ae40*/  IMAD.MOV.U32 R5, RZ, RZ, R28 ;  /* 0x000000ffff057224 */ /* 0x000fce00078e001c */
.L_x_314:
[----:B------:R-:W-:Y:S01]  /*ae50*/  IMAD R7, R5, 0x8, R22 ;  /* 0x0000000805077824 */ /* 0x000fe200078e0216 */
[----:B------:R-:W-:Y:S02]  /*ae60*/  SHF.L.U32 R4, R3, 0x1f, RZ ;  /* 0x0000001f03047819 */ /* 0x000fe400000006ff */
[----:B------:R-:W-:Y:S02]  /*ae70*/  LOP3.LUT P1, RZ, R18, 0x7f, RZ, 0xc0, !PT ;  /* 0x0000007f12ff7812 */ /* 0x000fe4000782c0ff */
[----:B------:R-:W0:Y:S11]  /*ae80*/  SYNCS.PHASECHK.TRANS64.TRYWAIT P0, [R7+URZ+0x20], R4 ;  /* 0x00002004070075a7 */ /* 0x000e36000800017f */
[----:B------:R-:W1:Y:S01]  /*ae90*/  @!P1 LDC R6, c[0x0][0x500] ;  /* 0x00014000ff069b82 */ /* 0x000e620000000800 */
[----:B0-----:R-:W-:Y:S05]  /*aea0*/  @!P0 BRA `(.L_x_311) ;  /* 0x0000000c00a88947 */ /* 0x001fea0003800000 */
.L_x_333:
[----:B------:R-:W-:Y:S02]  /*aeb0*/  LOP3.LUT P0, RZ, R18, 0x7f, RZ, 0xc0, !PT ;  /* 0x0000007f12ff7812 */ /* 0x000fe4000780c0ff */
[----:B0-----:R-:W-:-:S11]  /*aec0*/  PRMT R4, R26, 0x9910, RZ ;  /* 0x000099101a047816 */ /* 0x001fd600000000ff */
[----:B-1----:R0:W-:Y:S01]  /*aed0*/  @!P0 SYNCS.ARRIVE.TRANS64 RZ, [R7+URZ], R6 ;  /* 0x0000000607ff89a7 */ /* 0x0021e2000800003f */
[----:B------:R-:W-:-:S13]  /*aee0*/  ISETP.NE.AND P0, PT, R4, 0x2, PT ;  /* 0x000000020400780c */ /* 0x000fda0003f05270 */
[----:B0-----:R-:W-:Y:S05]  /*aef0*/  @P0 BRA `(.L_x_312) ;  /* 0x0000000000040947 */ /* 0x001fea0003800000 */
[----:B------:R-:W-:Y:S01]  /*af00*/  BPT.TRAP 0x1 ;  /* 0x000000040000795c */ /* 0x000fe20000300000 */
.L_x_312:
[----:B------:R-:W-:-:S13]  /*af10*/  ISETP.NE.AND P0, PT, R32, RZ, PT ;  /* 0x000000ff2000720c */ /* 0x000fda0003f05270 */
[----:B------:R-:W-:Y:S05]  /*af20*/  @P0 BRA `(.L_x_313) ;  /* 0x0000000000040947 */ /* 0x000fea0003800000 */
[----:B------:R-:W-:Y:S01]  /*af30*/  BPT.TRAP 0x1 ;  /* 0x000000040000795c */ /* 0x000fe20000300000 */
.L_x_313:
[--C-:B------:R-:W-:Y:S01]  /*af40*/  IMAD R4, R5, 0x4000, R22.reuse ;  /* 0x0000400005047824 */ /* 0x100fe200078e0216 */
[----:B------:R-:W-:Y:S01]  /*af50*/  R2UR UR17, R7 ;  /* 0x00000000071172ca */ /* 0x000fe200000e0000 */
[----:B------:R-:W-:Y:S01]  /*af60*/  IMAD R6, R5, 0x8000, R22 ;  /* 0x0000800005067824 */ /* 0x000fe200078e0216 */
[----:B------:R-:W-:Y:S01]  /*af70*/  R2UR UR19, R8 ;  /* 0x00000000081372ca */ /* 0x000fe200000e0000 */
[----:B------:R-:W-:Y:S01]  /*af80*/  VIADD R0, R0, 0xffffffff ;  /* 0xffffffff00007836 */ /* 0x000fe20000000000 */
[----:B------:R-:W-:Y:S01]  /*af90*/  R2UR UR16, R4 ;  /* 0x00000000041072ca */ /* 0x000fe200000e0000 */
[----:B------:R-:W-:Y:S01]  /*afa0*/  UIADD3 UR4, UP0, UR36, 0xf0, URZ ;  /* 0x000000f024047890 */ /* 0x000fe2000ff1e03f */
[----:B------:R-:W-:Y:S01]  /*afb0*/  R2UR UR8, R6 ;  /* 0x00000000060872ca */ /* 0x000fe200000e0000 */
[----:B------:R-:W-:Y:S01]  /*afc0*/  UIADD3 UR14, UP1, UR36, 0x1f0, URZ ;  /* 0x000001f0240e7890 */ /* 0x000fe2000ff3e03f */
[----:B------:R-:W-:Y:S01]  /*afd0*/  R2UR UR20, R29 ;  /* 0x000000001d1472ca */ /* 0x000fe200000e0000 */
[----:B------:R-:W-:Y:S01]  /*afe0*/  UIADD3.X UR5, URZ, UR37, URZ, UP0, !UPT ;  /* 0x000000253f057290 */ /* 0x000fe200087fe43f */
[----:B------:R-:W-:Y:S01]  /*aff0*/  R2UR UR18, R31 ;  /* 0x000000001f1272ca */ /* 0x000fe200000e0000 */
[----:B------:R-:W-:Y:S01]  /*b000*/  VIADD R5, R5, 0x1 ;  /* 0x0000000105057836 */ /* 0x000fe20000000000 */
[----:B------:R-:W-:Y:S01]  /*b010*/  R2UR UR11, R30 ;  /* 0x000000001e0b72ca */ /* 0x000fe200000e0000 */
[----:B------:R-:W-:Y:S01]  /*b020*/  UIADD3.X UR15, URZ, UR37, URZ, UP1, !UPT ;  /* 0x000000253f0f7290 */ /* 0x000fe20008ffe43f */
[----:B------:R-:W-:Y:S01]  /*b030*/  ISETP.GT.AND P1, PT, R0, 0x1, PT ;  /* 0x000000010000780c */ /* 0x000fe20003f24270 */
[----:B------:R-:W-:Y:S01]  /*b040*/  UMOV UR6, 0x0 ;  /* 0x0000000000067882 */ /* 0x000fe20000000000 */
[----:B------:R-:W-:Y:S01]  /*b050*/  ISETP.NE.AND P0, PT, R5, 0x4, PT ;  /* 0x000000040500780c */ /* 0x000fe20003f05270 */
[----:B------:R-:W-:Y:S01]  /*b060*/  UIADD3 UR16, UR16, 0x800, URZ ;  /* 0x0000080010107890 */ /* 0x000fe2000fffe03f */
[----:B------:R-:W-:Y:S01]  /*b070*/  VIADD R8, R8, 0x80 ;  /* 0x0000008008087836 */ /* 0x000fe20000000000 */
[----:B------:R-:W-:Y:S01]  /*b080*/  UIADD3 UR8, UR8, 0x10800, URZ ;  /* 0x0001080008087890 */ /* 0x000fe2000fffe03f */
[----:B------:R-:W-:Y:S01]  /*b090*/  SEL R4, RZ, 0x1, P0 ;  /* 0x00000001ff047807 */ /* 0x000fe20000000000 */
[----:B------:R-:W-:Y:S01]  /*b0a0*/  UMOV UR7, 0x10000000 ;  /* 0x1000000000077882 */ /* 0x000fe20000000000 */
[----:B------:R-:W-:Y:S01]  /*b0b0*/  UMOV UR9, UR17 ;  /* 0x0000001100097c82 */ /* 0x000fe20008000000 */
[----:B------:R-:W-:Y:S01]  /*b0c0*/  UMOV UR10, UR19 ;  /* 0x00000013000a7c82 */ /* 0x000fe20008000000 */
[----:B------:R-:W-:Y:S01]  /*b0d0*/  UMOV UR12, UR20 ;  /* 0x00000014000c7c82 */ /* 0x000fe20008000000 */
[----:B------:R-:W-:Y:S01]  /*b0e0*/  LOP3.LUT R3, R3, R4, RZ, 0x3c, !PT ;  /* 0x0000000403037212 */ /* 0x000fe200078e3cff */
[----:B------:R0:W-:Y:S01]  /*b0f0*/  UTMALDG.3D [UR16], [UR4], desc[UR6] ;  /* 0x00000610040075b4 */ /* 0x0001e20008011000 */
[----:B------:R-:W-:Y:S01]  /*b100*/  SEL R5, R5, RZ, P0 ;  /* 0x000000ff05057207 */ /* 0x000fe20000000000 */
[----:B------:R0:W-:Y:S02]  /*b110*/  UTMALDG.3D [UR8], [UR14], desc[UR6] ;  /* 0x000006080e0075b4 */ /* 0x0001e40008011000 */
[----:B0-----:R-:W-:Y:S05]  /*b120*/  @P1 BRA `(.L_x_314) ;  /* 0xfffffffc00481947 */ /* 0x001fea000383ffff */
.L_x_308:
[----:B------:R-:W-:Y:S05]  /*b130*/  BSYNC B6 ;  /* 0x0000000000067941 */ /* 0x000fea0003800000 */
.L_x_307:
[----:B------:R-:W-:Y:S01]  /*b140*/  LOP3.LUT P1, RZ, R24, 0xff, RZ, 0xc0, !PT ;  /* 0x000000ff18ff7812 */ /* 0x000fe2000782c0ff */
[----:B------:R-:W-:Y:S01]  /*b150*/  IMAD.IADD R28, R25, 0x1, R28 ;  /* 0x00000001191c7824 */ /* 0x000fe200078e021c */
[----:B------:R-:W-:Y:S01]  /*b160*/  IADD3 R16, P2, R16, UR38, RZ ;  /* 0x0000002610107c10 */ /* 0x000fe2000ff5e0ff */
[----:B------:R-:W-:Y:S01]  /*b170*/  ULDC.64 UR4, c[0x0][0x650] ;  /* 0x0001940000047ab9 */ /* 0x000fe20000000a00 */
[----:B------:R-:W-:Y:S01]  /*b180*/  BSSY B0, `(.L_x_315) ;  /* 0x000006b000007945 */ /* 0x000fe20003800000 */
[----:B------:R-:W-:Y:S01]  /*b190*/  IMAD.MOV.U32 R31, RZ, RZ, -0x1 ;  /* 0xffffffffff1f7424 */ /* 0x000fe200078e00ff */
[----:B------:R-:W-:Y:S01]  /*b1a0*/  SHF.R.U32.HI R0, RZ, 0x2, R28 ;  /* 0x00000002ff007819 */ /* 0x000fe2000001161c */
[----:B------:R-:W-:Y:S01]  /*b1b0*/  IMAD.MOV.U32 R30, RZ, RZ, -0x1 ;  /* 0xffffffffff1e7424 */ /* 0x000fe200078e00ff */
[----:B------:R-:W-:Y:S01]  /*b1c0*/  ISETP.GT.U32.AND P0, PT, R28, 0x3, PT ;  /* 0x000000031c00780c */ /* 0x000fe20003f04070 */
[----:B------:R-:W-:Y:S01]  /*b1d0*/  IMAD.MOV.U32 R29, RZ, RZ, -0x1 ;  /* 0xffffffffff1d7424 */ /* 0x000fe200078e00ff */
[----:B------:R-:W-:-:S02]  /*b1e0*/  LOP3.LUT R0, R0, 0x1, RZ, 0xc0, !PT ;  /* 0x0000000100007812 */ /* 0x000fc400078ec0ff */
[----:B------:R-:W-:Y:S01]  /*b1f0*/  ISETP.LT.U32.AND P0, PT, R25, 0x4, P0 ;  /* 0x000000041900780c */ /* 0x000fe20000701070 */
[----:B------:R-:W0:Y:S01]  /*b200*/  @P1 S2R R4, SR_CgaCtaId ;  /* 0x0000000000041919 */ /* 0x000e220000008800 */
[----:B------:R-:W-:Y:S02]  /*b210*/  @P1 MOV R3, 0x400 ;  /* 0x0000040000031802 */ /* 0x000fe40000000f00 */
[----:B------:R-:W-:Y:S02]  /*b220*/  IADD3.X R17, R17, UR43, RZ, P2, !PT ;  /* 0x0000002b11117c10 */ /* 0x000fe400097fe4ff */
[----:B------:R-:W-:Y:S02]  /*b230*/  ISETP.GE.U32.AND P2, PT, R16, UR4, PT ;  /* 0x0000000410007c0c */ /* 0x000fe4000bf46070 */
[----:B------:R-:W-:Y:S02]  /*b240*/  LOP3.LUT R28, R28, 0x3, RZ, 0xc0, !PT ;  /* 0x000000031c1c7812 */ /* 0x000fe400078ec0ff */
[----:B------:R-:W-:-:S02]  /*b250*/  PRMT R24, RZ, 0x7610, R24 ;  /* 0x00007610ff187816 */ /* 0x000fc40000000018 */
[----:B0-----:R-:W-:-:S04]  /*b260*/  @P1 LEA R3, R4, R3, 0x18 ;  /* 0x0000000304031211 */ /* 0x001fc800078ec0ff */
[----:B------:R0:W-:Y:S01]  /*b270*/  @P1 SYNCS.ARRIVE.TRANS64.A1T0 RZ, [R3+URZ+0x58], RZ ;  /* 0x000058ff03ff19a7 */ /* 0x0001e2000810003f */
[----:B------:R-:W-:Y:S02]  /*b280*/  ISETP.NE.U32.AND P1, PT, R0, 0x1, PT ;  /* 0x000000010000780c */ /* 0x000fe40003f25070 */
[----:B------:R-:W-:Y:S02]  /*b290*/  SEL R0, RZ, 0x1, !P0 ;  /* 0x00000001ff007807 */ /* 0x000fe40004000000 */
[----:B------:R-:W-:Y:S02]  /*b2a0*/  ISETP.GE.U32.AND.EX P0, PT, R17, UR5, PT, P2 ;  /* 0x0000000511007c0c */ /* 0x000fe4000bf06120 */
[----:B------:R-:W-:-:S04]  /*b2b0*/  ISETP.GT.U32.AND P1, PT, R25, 0x3, !P1 ;  /* 0x000000031900780c */ /* 0x000fc80004f24070 */
[----:B0-----:R-:W-:-:S04]  /*b2c0*/  SEL R3, RZ, 0x1, !P1 ;  /* 0x00000001ff037807 */ /* 0x001fc80004800000 */
[--C-:B------:R-:W-:Y:S02]  /*b2d0*/  LOP3.LUT R27, R3, R27, R0.reuse, 0x96, !PT ;  /* 0x0000001b031b7212 */ /* 0x100fe400078e9600 */
[----:B------:R-:W-:Y:S01]  /*b2e0*/  PRMT R0, RZ, 0x7610, R0 ;  /* 0x00007610ff007816 */ /* 0x000fe20000000000 */
[----:B------:R-:W-:Y:S06]  /*b2f0*/  @P0 BRA `(.L_x_316) ;  /* 0x00000004004c0947 */ /* 0x000fec0003800000 */
[----:B------:R-:W-:Y:S01]  /*b300*/  ULDC.64 UR4, c[0x0][0x628] ;  /* 0x00018a0000047ab9 */ /* 0x000fe20000000a00 */
[----:B------:R-:W0:Y:S01]  /*b310*/  S2R R10, SR_CTAID.X ;  /* 0x00000000000a7919 */ /* 0x000e220000002500 */
[----:B------:R-:W-:Y:S01]  /*b320*/  ISETP.NE.U32.AND P0, PT, RZ, UR4, PT ;  /* 0x00000004ff007c0c */ /* 0x000fe2000bf05070 */
[----:B------:R-:W-:Y:S01]  /*b330*/  ULDC UR7, c[0x0][0x630] ;  /* 0x00018c0000077ab9 */ /* 0x000fe20000000800 */
[----:B------:R-:W-:Y:S01]  /*b340*/  IMAD.MOV.U32 R4, RZ, RZ, R16 ;  /* 0x000000ffff047224 */ /* 0x000fe200078e0010 */
[----:B------:R-:W1:Y:S01]  /*b350*/  S2R R0, SR_CTAID.Y ;  /* 0x0000000000007919 */ /* 0x000e620000002600 */
[----:B------:R-:W-:Y:S01]  /*b360*/  ISETP.NE.AND.EX P0, PT, RZ, UR5, PT, P0 ;  /* 0x00000005ff007c0c */ /* 0x000fe2000bf05300 */
[----:B------:R-:W-:-:S12]  /*b370*/  IMAD.MOV.U32 R5, RZ, RZ, R17 ;  /* 0x000000ffff057224 */ /* 0x000fd800078e0011 */
[----:B------:R-:W-:Y:S05]  /*b380*/  @!P0 BRA `(.L_x_317) ;  /* 0x0000000000288947 */ /* 0x000fea0003800000 */
[----:B------:R-:W-:Y:S02]  /*b390*/  ULDC UR6, c[0x0][0x634] ;  /* 0x00018d0000067ab9 */ /* 0x000fe40000000800 */
[----:B------:R-:W-:-:S05]  /*b3a0*/  IADD3 R9, P0, R16, UR6, RZ ;  /* 0x0000000610097c10 */ /* 0x000fca000ff1e0ff */
[----:B------:R-:W-:-:S04]  /*b3b0*/  IMAD.X R3, RZ, RZ, R17, P0 ;  /* 0x000000ffff037224 */ /* 0x000fc800000e0611 */
[----:B------:R-:W-:-:S04]  /*b3c0*/  IMAD.WIDE.U32 R6, R3, UR4, RZ ;  /* 0x0000000403067c25 */ /* 0x000fc8000f8e00ff */
[----:B------:R-:W-:-:S04]  /*b3d0*/  IMAD.WIDE.U32 R6, P0, R9, UR5, R6 ;  /* 0x0000000509067c25 */ /* 0x000fc8000f800006 */
[----:B------:R-:W-:-:S04]  /*b3e0*/  IMAD.WIDE.U32 R8, R9, UR4, RZ ;  /* 0x0000000409087c25 */ /* 0x000fc8000f8e00ff */
[----:B------:R-:W-:Y:S01]  /*b3f0*/  IMAD.X R5, RZ, RZ, RZ, P0 ;  /* 0x000000ffff057224 */ /* 0x000fe200000e06ff */
[----:B------:R-:W-:Y:S01]  /*b400*/  IADD3 RZ, P0, R9, R6, RZ ;  /* 0x0000000609ff7210 */ /* 0x000fe20007f1e0ff */
[----:B------:R-:W-:-:S04]  /*b410*/  IMAD.MOV.U32 R4, RZ, RZ, R7 ;  /* 0x000000ffff047224 */ /* 0x000fc800078e0007 */
[----:B------:R-:W-:-:S08]  /*b420*/  IMAD.WIDE.U32.X R4, R3, UR5, R4, P0 ;  /* 0x0000000503047c25 */ /* 0x000fd000080e0404 */
.L_x_317:
[--C-:B------:R-:W-:Y:S01]  /*b430*/  SHF.R.U64 R29, R4, UR7, R5.reuse ;  /* 0x00000007041d7c19 */ /* 0x100fe20008001205 */
[----:B------:R-:W-:Y:S01]  /*b440*/  ULDC.64 UR4, c[0x0][0x620] ;  /* 0x0001880000047ab9 */ /* 0x000fe20000000a00 */
[----:B------:R-:W-:Y:S01]  /*b450*/  SHF.R.U32.HI R3, RZ, UR7, R5 ;  /* 0x00000007ff037c19 */ /* 0x000fe20008011605 */
[----:B------:R-:W2:Y:S01]  /*b460*/  LDC R15, c[0x0][0x144] ;  /* 0x00005100ff0f7b82 */ /* 0x000ea20000000800 */
[----:B------:R-:W-:Y:S01]  /*b470*/  IADD3 R6, P0, RZ, -R29, RZ ;  /* 0x8000001dff067210 */ /* 0x000fe20007f1e0ff */
[----:B------:R-:W-:Y:S01]  /*b480*/  ULDC.64 UR8, c[0x0][0x640] ;  /* 0x0001900000087ab9 */ /* 0x000fe20000000a00 */
[----:B0-----:R-:W-:Y:S01]  /*b490*/  I2FP.F32.U32 R7, R10 ;  /* 0x0000000a00077245 */ /* 0x001fe20000201000 */
[----:B------:R-:W-:Y:S02]  /*b4a0*/  ULDC UR6, c[0x0][0x608] ;  /* 0x0001820000067ab9 */ /* 0x000fe40000000800 */
[----:B------:R-:W-:Y:S01]  /*b4b0*/  IMAD.X R3, RZ, RZ, ~R3, P0 ;  /* 0x000000ffff037224 */ /* 0x000fe200000e0e03 */
[----:B------:R-:W-:Y:S01]  /*b4c0*/  ISETP.NE.U32.AND P0, PT, RZ, UR8, PT ;  /* 0x00000008ff007c0c */ /* 0x000fe2000bf05070 */
[----:B------:R-:W-:Y:S01]  /*b4d0*/  IMAD.WIDE.U32 R4, R6, UR4, R16 ;  /* 0x0000000406047c25 */ /* 0x000fe2000f8e0010 */
[----:B------:R-:W0:Y:S02]  /*b4e0*/  LDC R9, c[0x0][0x148] ;  /* 0x00005200ff097b82 */ /* 0x000e240000000800 */
[----:B------:R-:W-:Y:S01]  /*b4f0*/  ISETP.NE.AND.EX P0, PT, RZ, UR9, PT, P0 ;  /* 0x00000009ff007c0c */ /* 0x000fe2000bf05300 */
[----:B------:R-:W-:Y:S01]  /*b500*/  IMAD R3, R3, UR4, RZ ;  /* 0x0000000403037c24 */ /* 0x000fe2000f8e02ff */
[----:B------:R-:W-:-:S02]  /*b510*/  ULDC UR4, c[0x0][0x150] ;  /* 0x0000540000047ab9 */ /* 0x000fc40000000800 */
[----:B------:R-:W-:Y:S01]  /*b520*/  FMUL R7, R7, UR4 ;  /* 0x0000000407077c20 */ /* 0x000fe20008400000 */
[----:B------:R-:W-:Y:S01]  /*b530*/  IMAD R3, R6, UR5, R3 ;  /* 0x0000000506037c24 */ /* 0x000fe2000f8e0203 */
[----:B------:R-:W-:Y:S01]  /*b540*/  ULDC UR4, c[0x0][0x618] ;  /* 0x0001860000047ab9 */ /* 0x000fe20000000800 */
[----:B------:R-:W-:Y:S02]  /*b550*/  ULDC UR5, c[0x0][0x154] ;  /* 0x0000550000057ab9 */ /* 0x000fe40000000800 */
[----:B------:R-:W-:Y:S01]  /*b560*/  IMAD.IADD R5, R5, 0x1, R3 ;  /* 0x0000000105057824 */ /* 0x000fe200078e0203 */
[----:B------:R-:W3:Y:S04]  /*b570*/  F2I.U32.TRUNC.NTZ R7, R7 ;  /* 0x0000000700077305 */ /* 0x000ee8000020f000 */
[----:B------:R-:W-:-:S02]  /*b580*/  SHF.R.U64 R3, R4, UR4, R5 ;  /* 0x0000000404037c19 */ /* 0x000fc40008001205 */
[----:B-1----:R-:W-:-:S05]  /*b590*/  I2FP.F32.U32 R4, R0 ;  /* 0x0000000000047245 */ /* 0x002fca0000201000 */
[----:B------:R-:W-:Y:S01]  /*b5a0*/  FMUL R12, R4, UR5 ;  /* 0x00000005040c7c20 */ /* 0x000fe20008400000 */
[----:B------:R-:W-:Y:S01]  /*b5b0*/  SHF.R.U32.HI R4, RZ, UR4, R5 ;  /* 0x00000004ff047c19 */ /* 0x000fe20008011605 */
[----:B------:R-:W-:Y:S01]  /*b5c0*/  ULDC UR4, c[0x0][0x658] ;  /* 0x0001960000047ab9 */ /* 0x000fe20000000800 */
[----:B---3--:R-:W-:Y:S02]  /*b5d0*/  IMAD.MOV R7, RZ, RZ, -R7 ;  /* 0x000000ffff077224 */ /* 0x008fe400078e0a07 */
[--C-:B------:R-:W-:Y:S01]  /*b5e0*/  SHF.R.U64 R11, R3, UR6, R4.reuse ;  /* 0x00000006030b7c19 */ /* 0x100fe20008001204 */
[----:B------:R-:W1:Y:S01]  /*b5f0*/  F2I.U32.TRUNC.NTZ R12, R12 ;  /* 0x0000000c000c7305 */ /* 0x000e62000020f000 */
[----:B------:R-:W-:Y:S01]  /*b600*/  SHF.R.U32.HI R4, RZ, UR6, R4 ;  /* 0x00000006ff047c19 */ /* 0x000fe20008011604 */
[----:B--2---:R-:W-:-:S03]  /*b610*/  IMAD R10, R15, R7, R10 ;  /* 0x000000070f0a7224 */ /* 0x004fc600078e020a */
[--C-:B------:R-:W-:Y:S02]  /*b620*/  SHF.R.U64 R8, R11, UR4, R4.reuse ;  /* 0x000000040b087c19 */ /* 0x100fe40008001204 */
[----:B------:R-:W-:-:S03]  /*b630*/  SHF.R.U32.HI R13, RZ, UR4, R4 ;  /* 0x00000004ff0d7c19 */ /* 0x000fc60008011604 */
[----:B------:R-:W-:Y:S02]  /*b640*/  IMAD.MOV.U32 R4, RZ, RZ, R8 ;  /* 0x000000ffff047224 */ /* 0x000fe400078e0008 */
[----:B------:R-:W-:Y:S01]  /*b650*/  IMAD.MOV.U32 R5, RZ, RZ, R13 ;  /* 0x000000ffff057224 */ /* 0x000fe200078e000d */
[----:B01----:R-:W-:Y:S06]  /*b660*/  @!P0 BRA `(.L_x_318) ;  /* 0x0000000000288947 */ /* 0x003fec0003800000 */
[----:B------:R-:W-:Y:S02]  /*b670*/  ULDC UR4, c[0x0][0x64c] ;  /* 0x0001930000047ab9 */ /* 0x000fe40000000800 */
[----:B------:R-:W-:-:S05]  /*b680*/  IADD3 R5, P0, R8, UR4, RZ ;  /* 0x0000000408057c10 */ /* 0x000fca000ff1e0ff */
[----:B------:R-:W-:-:S04]  /*b690*/  IMAD.X R13, RZ, RZ, R13, P0 ;  /* 0x000000ffff0d7224 */ /* 0x000fc800000e060d */
[----:B------:R-:W-:-:S04]  /*b6a0*/  IMAD.WIDE.U32 R6, R13, UR8, RZ ;  /* 0x000000080d067c25 */ /* 0x000fc8000f8e00ff */
[----:B------:R-:W-:-:S04]  /*b6b0*/  IMAD.WIDE.U32 R6, P0, R5, UR9, R6 ;  /* 0x0000000905067c25 */ /* 0x000fc8000f800006 */
[----:B------:R-:W-:-:S04]  /*b6c0*/  IMAD.WIDE.U32 R4, R5, UR8, RZ ;  /* 0x0000000805047c25 */ /* 0x000fc8000f8e00ff */
[----:B------:R-:W-:Y:S01]  /*b6d0*/  IMAD.MOV.U32 R4, RZ, RZ, R7 ;  /* 0x000000ffff047224 */ /* 0x000fe200078e0007 */
[----:B------:R-:W-:Y:S01]  /*b6e0*/  IADD3 RZ, P1, R5, R6, RZ ;  /* 0x0000000605ff7210 */ /* 0x000fe20007f3e0ff */
[----:B------:R-:W-:-:S04]  /*b6f0*/  IMAD.X R5, RZ, RZ, RZ, P0 ;  /* 0x000000ffff057224 */ /* 0x000fc800000e06ff */
[----:B------:R-:W-:-:S08]  /*b700*/  IMAD.WIDE.U32.X R4, R13, UR9, R4, P1 ;  /* 0x000000090d047c25 */ /* 0x000fd000088e0404 */
.L_x_318:
[----:B------:R-:W-:Y:S01]  /*b710*/  ISETP.NE.AND P0, PT, R2, 0x1, PT ;  /* 0x000000010200780c */ /* 0x000fe20003f05270 */
[----:B------:R-:W-:Y:S01]  /*b720*/  ULDC UR4, c[0x0][0x648] ;  /* 0x0001920000047ab9 */ /* 0x000fe20000000800 */
[----:B------:R-:W-:Y:S01]  /*b730*/  LOP3.LUT R11, R11, UR42, RZ, 0xc0, !PT ;  /* 0x0000002a0b0b7c12 */ /* 0x000fe2000f8ec0ff */
[----:B------:R-:W-:Y:S01]  /*b740*/  IMAD.MOV R12, RZ, RZ, -R12 ;  /* 0x000000ffff0c7224 */ /* 0x000fe200078e0a0c */
[----:B------:R-:W-:Y:S01]  /*b750*/  SHF.R.U64 R4, R4, UR4, R5 ;  /* 0x0000000404047c19 */ /* 0x000fe20008001205 */
[----:B------:R-:W-:Y:S01]  /*b760*/  ULDC UR4, c[0x0][0x638] ;  /* 0x00018e0000047ab9 */ /* 0x000fe20000000800 */
[----:B------:R-:W-:Y:S01]  /*b770*/  LOP3.LUT R31, R3, UR40, RZ, 0xc0, !PT ;  /* 0x00000028031f7c12 */ /* 0x000fe2000f8ec0ff */
[----:B------:R-:W-:Y:S02]  /*b780*/  ULDC UR5, c[0x0][0x610] ;  /* 0x0001840000057ab9 */ /* 0x000fe40000000800 */
[----:B------:R-:W-:Y:S02]  /*b790*/  IMAD.MOV R5, RZ, RZ, -R4 ;  /* 0x000000ffff057224 */ /* 0x000fe400078e0a04 */
[----:B------:R-:W-:-:S02]  /*b7a0*/  IMAD R11, R4, UR41, R11 ;  /* 0x00000029040b7c24 */ /* 0x000fc4000f8e020b */
[----:B------:R-:W-:Y:S02]  /*b7b0*/  @P0 IMAD R10, R9, R12, R0 ;  /* 0x0000000c090a0224 */ /* 0x000fe400078e0200 */
[----:B------:R-:W-:Y:S01]  /*b7c0*/  IMAD R8, R5, UR4, R8 ;  /* 0x0000000405087c24 */ /* 0x000fe2000f8e0208 */
[----:B------:R-:W-:Y:S01]  /*b7d0*/  ULDC UR4, c[0x0][0x600] ;  /* 0x0001800000047ab9 */ /* 0x000fe20000000800 */
[----:B------:R-:W-:Y:S02]  /*b7e0*/  IMAD R10, R11, UR5, R10 ;  /* 0x000000050b0a7c24 */ /* 0x000fe4000f8e020a */
[----:B------:R-:W-:Y:S02]  /*b7f0*/  IMAD R31, R8, UR4, R31 ;  /* 0x00000004081f7c24 */ /* 0x000fe4000f8e021f */
[----:B------:R-:W-:-:S03]  /*b800*/  IMAD.MOV.U32 R0, RZ, RZ, 0x1 ;  /* 0x00000001ff007424 */ /* 0x000fc600078e00ff */
[----:B------:R-:W-:Y:S02]  /*b810*/  SEL R30, R31, R10, !P0 ;  /* 0x0000000a1f1e7207 */ /* 0x000fe40004000000 */
[----:B------:R-:W-:-:S07]  /*b820*/  SEL R31, R10, R31, !P0 ;  /* 0x0000001f0a1f7207 */ /* 0x000fce0004000000 */
.L_x_316:
[----:B------:R-:W-:Y:S05]  /*b830*/  BSYNC B0 ;  /* 0x0000000000007941 */ /* 0x000fea0003800000 */
.L_x_315:
[----:B------:R-:W-:-:S13]  /*b840*/  LOP3.LUT P0, RZ, R0, 0xff, RZ, 0xc0, !PT ;  /* 0x000000ff00ff7812 */ /* 0x000fda000780c0ff */
[----:B------:R-:W-:Y:S05]  /*b850*/  @P0 BRA `(.L_x_319) ;  /* 0xfffffff000a00947 */ /* 0x000fea000383ffff */
[----:B------:R-:W-:Y:S05]  /*b860*/  BSYNC B7 ;  /* 0x0000000000077941 */ /* 0x000fea0003800000 */
.L_x_305:
[----:B------:R-:W-:-:S03]  /*b870*/  UMOV UR4, 0xffffffff ;  /* 0xffffffff00047882 */ /* 0x000fc60000000000 */
[----:B------:R-:W-:Y:S05]  /*b880*/  BRA.DIV UR4, `(.L_x_320) ;  /* 0x0000000604447947 */ /* 0x000fea000b800000 */
[----:B------:R-:W-:-:S13]  /*b890*/  ELECT P6, URZ, PT ;  /* 0x00000000003f782f */ /* 0x000fda00038c0000 */
.L_x_336:
[----:B------:R-:W-:Y:S04]  /*b8a0*/  BSSY B0, `(.L_x_321) ;  /* 0x000002b000007945 */ /* 0x000fe80003800000 */
[----:B------:R-:W-:Y:S05]  /*b8b0*/  @!P6 BRA `(.L_x_322) ;  /* 0x0000000000a4e947 */ /* 0x000fea0003800000 */
[----:B------:R-:W-:-:S04]  /*b8c0*/  LOP3.LUT R19, R19, 0x2, RZ, 0xfc, !PT ;  /* 0x0000000213137812 */ /* 0x000fc800078efcff */
[----:B------:R-:W-:-:S13]  /*b8d0*/  ISETP.NE.AND P0, PT, R19, 0x3, PT ;  /* 0x000000031300780c */ /* 0x000fda0003f05270 */
[----:B------:R-:W-:Y:S05]  /*b8e0*/  @!P0 BRA `(.L_x_323) ;  /* 0x0000000000048947 */ /* 0x000fea0003800000 */
[----:B------:R-:W-:Y:S01]  /*b8f0*/  BPT.TRAP 0x1 ;  /* 0x000000040000795c */ /* 0x000fe20000300000 */
.L_x_323:
[----:B------:R-:W0:Y:S01]  /*b900*/  S2R R3, SR_CgaCtaId ;  /* 0x0000000000037919 */ /* 0x000e220000008800 */
[----:B------:R-:W-:Y:S02]  /*b910*/  MOV R0, 0x400 ;  /* 0x0000040000007802 */ /* 0x000fe40000000f00 */
[----:B------:R-:W-:Y:S02]  /*b920*/  SHF.L.U32 R2, R27, 0x1f, RZ ;  /* 0x0000001f1b027819 */ /* 0x000fe400000006ff */
[----:B0-----:R-:W-:-:S05]  /*b930*/  LEA R3, R3, R0, 0x18 ;  /* 0x0000000003037211 */ /* 0x001fca00078ec0ff */
[----:B------:R-:W-:-:S04]  /*b940*/  VIADD R3, R3, 0x20 ;  /* 0x0000002003037836 */ /* 0x000fc80000000000 */
[C---:B------:R-:W-:Y:S02]  /*b950*/  IMAD R5, R28.reuse, 0x8, R3 ;  /* 0x000000081c057824 */ /* 0x040fe400078e0203 */
[----:B------:R-:W-:Y:S02]  /*b960*/  VIADD R28, R28, 0x1 ;  /* 0x000000011c1c7836 */ /* 0x000fe40000000000 */
[----:B------:R-:W0:Y:S03]  /*b970*/  SYNCS.PHASECHK.TRANS64.TRYWAIT P0, [R5+URZ], R2 ;  /* 0x00000002050075a7 */ /* 0x000e26000800017f */
[----:B------:R-:W-:-:S04]  /*b980*/  ISETP.NE.AND P1, PT, R28, 0x4, PT ;  /* 0x000000041c00780c */ /* 0x000fc80003f25270 */
[----:B------:R-:W-:Y:S02]  /*b990*/  SEL R0, RZ, 0x1, P1 ;  /* 0x00000001ff007807 */ /* 0x000fe40000800000 */
[----:B------:R-:W-:Y:S02]  /*b9a0*/  SEL R28, R28, RZ, P1 ;  /* 0x000000ff1c1c7207 */ /* 0x000fe40000800000 */
[----:B------:R-:W-:-:S03]  /*b9b0*/  LOP3.LUT R27, R27, R0, RZ, 0x3c, !PT ;  /* 0x000000001b1b7212 */ /* 0x000fc600078e3cff */
[----:B------:R-:W-:Y:S01]  /*b9c0*/  IMAD R7, R28, 0x8, R3 ;  /* 0x000000081c077824 */ /* 0x000fe200078e0203 */
[----:B------:R-:W-:Y:S01]  /*b9d0*/  SHF.L.U32 R4, R27, 0x1f, RZ ;  /* 0x0000001f1b047819 */ /* 0x000fe200000006ff */
[----:B0-----:R-:W-:Y:S06]  /*b9e0*/  @!P0 BRA `(.L_x_324) ;  /* 0x00000004000c8947 */ /* 0x001fec0003800000 */
.L_x_337:
[----:B------:R-:W1:Y:S01]  /*b9f0*/  SYNCS.PHASECHK.TRANS64.TRYWAIT P0, [R7+URZ], R4 ;  /* 0x00000004070075a7 */ /* 0x000e62000800017f */
[----:B------:R-:W-:-:S05]  /*ba00*/  VIADD R0, R28, 0x1 ;  /* 0x000000011c007836 */ /* 0x000fca0000000000 */
[----:B------:R-:W-:-:S04]  /*ba10*/  ISETP.NE.AND P1, PT, R0, 0x4, PT ;  /* 0x000000040000780c */ /* 0x000fc80003f25270 */
[----:B0-----:R-:W-:Y:S02]  /*ba20*/  SEL R2, RZ, 0x1, P1 ;  /* 0x00000001ff027807 */ /* 0x001fe40000800000 */
[----:B------:R-:W-:Y:S02]  /*ba30*/  SEL R0, R0, RZ, P1 ;  /* 0x000000ff00007207 */ /* 0x000fe40000800000 */
[----:B------:R-:W-:-:S03]  /*ba40*/  LOP3.LUT R27, R27, R2, RZ, 0x3c, !PT ;  /* 0x000000021b1b7212 */ /* 0x000fc600078e3cff */
[----:B------:R-:W-:Y:S01]  /*ba50*/  IMAD R6, R0, 0x8, R3 ;  /* 0x0000000800067824 */ /* 0x000fe200078e0203 */
[----:B------:R-:W-:Y:S01]  /*ba60*/  SHF.L.U32 R5, R27, 0x1f, RZ ;  /* 0x0000001f1b057819 */ /* 0x000fe200000006ff */
[----:B-1----:R-:W-:Y:S06]  /*ba70*/  @!P0 BRA `(.L_x_325) ;  /* 0x0000000000fc8947 */ /* 0x002fec0003800000 */
.L_x_338:
[----:B------:R-:W1:Y:S01]  /*ba80*/  SYNCS.PHASECHK.TRANS64.TRYWAIT P0, [R6+URZ], R5 ;  /* 0x00000005060075a7 */ /* 0x000e62000800017f */
[----:B------:R-:W-:-:S05]  /*ba90*/  VIADD R0, R0, 0x1 ;  /* 0x0000000100007836 */ /* 0x000fca0000000000 */
[----:B------:R-:W-:-:S04]  /*baa0*/  ISETP.NE.AND P1, PT, R0, 0x4, PT ;  /* 0x000000040000780c */ /* 0x000fc80003f25270 */
[----:B------:R-:W-:Y:S02]  /*bab0*/  SEL R2, RZ, 0x1, P1 ;  /* 0x00000001ff027807 */ /* 0x000fe40000800000 */
[----:B------:R-:W-:Y:S02]  /*bac0*/  SEL R0, R0, RZ, P1 ;  /* 0x000000ff00007207 */ /* 0x000fe40000800000 */
[----:B------:R-:W-:Y:S01]  /*bad0*/  LOP3.LUT R2, R27, R2, RZ, 0x3c, !PT ;  /* 0x000000021b027212 */ /* 0x000fe200078e3cff */
[----:B-1----:R-:W-:Y:S06]  /*bae0*/  @!P0 BRA `(.L_x_326) ;  /* 0x0000000000f48947 */ /* 0x002fec0003800000 */
.L_x_339:
[----:B------:R-:W-:Y:S01]  /*baf0*/  IMAD R3, R0, 0x8, R3 ;  /* 0x0000000800037824 */ /* 0x000fe200078e0203 */
[----:B------:R-:W-:-:S07]  /*bb00*/  SHF.L.U32 R0, R2, 0x1f, RZ ;  /* 0x0000001f02007819 */ /* 0x000fce00000006ff */
.L_x_327:
[----:B--2---:R2:W3:Y:S02]  /*bb10*/  SYNCS.PHASECHK.TRANS64.TRYWAIT P0, [R3+URZ], R0 ;  /* 0x00000000030075a7 */ /* 0x0044e4000800017f */
[----:B---3--:R-:W-:Y:S05]  /*bb20*/  @!P0 NANOSLEEP.SYNCS 0x989680 ;  /* 0x009896800000895d */ /* 0x008fea0003900000 */
[----:B------:R-:W3:Y:S02]  /*bb30*/  @!P0 SYNCS.PHASECHK.TRANS64 P0, [R3+URZ], R0 ;  /* 0x00000000030085a7 */ /* 0x000ee4000800007f */
[----:B---3--:R-:W-:Y:S05]  /*bb40*/  @!P0 BRA `(.L_x_327) ;  /* 0xfffffffc00f08947 */ /* 0x008fea000383ffff */
.L_x_322:
[----:B------:R-:W-:Y:S05]  /*bb50*/  BSYNC B0 ;  /* 0x0000000000007941 */ /* 0x000fea0003800000 */
.L_x_321:
[----:B------:R-:W-:Y:S05]  /*bb60*/  EXIT ;  /* 0x000000000000794d */ /* 0x000fea0003800000 */
.L_x_16:
[----:B------:R-:W-:Y:S02]  /*bb70*/  IMAD.MOV.U32 R12, RZ, RZ, RZ ;  /* 0x000000ffff0c7224 */ /* 0x000fe400078e00ff */
[----:B------:R-:W-:Y:S02]  /*bb80*/  IMAD.MOV.U32 R11, RZ, RZ, 0x1f ;  /* 0x0000001fff0b7424 */ /* 0x000fe400078e00ff */
[----:B------:R-:W-:-:S07]  /*bb90*/  IMAD.MOV.U32 R15, RZ, RZ, -0x1 ;  /* 0xffffffffff0f7424 */ /* 0x000fce00078e00ff */
[----:B012--5:R-:W-:Y:S05]  /*bba0*/  WARPSYNC.COLLECTIVE R15, `(.L_x_328) ;  /* 0x000000000f087348 */ /* 0x027fea0003c00000 */
[----:B------:R3:W4:Y:S02]  /*bbb0*/  SHFL.IDX P6, R14, R13, R12, R11 ;  /* 0x0000000c0d0e7389 */ /* 0x00072400000c000b */
[----:B012345:R-:W-:Y:S01]  /*bbc0*/  ENDCOLLECTIVE ;  /* 0x000000000000791b */ /* 0x03ffe20003800000 */
.L_x_328:
[----:B------:R-:W-:Y:S05]  /*bbd0*/  BRA `(.L_x_329) ;  /* 0xffffff5400d47947 */ /* 0x000fea000383ffff */
.L_x_20:
[----:B-1----:R1:W3:Y:S02]  /*bbe0*/  SYNCS.PHASECHK.TRANS64.TRYWAIT P1, [R4+URZ], R3 ;  /* 0x00000003040075a7 */ /* 0x0022e4000802017f */
[----:B---3--:R-:W-:Y:S05]  /*bbf0*/  @!P1 NANOSLEEP.SYNCS 0x989680 ;  /* 0x009896800000995d */ /* 0x008fea0003900000 */
[----:B------:R-:W3:Y:S02]  /*bc00*/  @!P1 SYNCS.PHASECHK.TRANS64 P1, [R4+URZ], R3 ;  /* 0x00000003040095a7 */ /* 0x000ee4000802007f */
[----:B---3--:R-:W-:Y:S05]  /*bc10*/  @!P1 BRA `(.L_x_20) ;  /* 0xfffffffc00f09947 */ /* 0x008fea000383ffff */
[----:B------:R-:W-:Y:S05]  /*bc20*/  BRA `(.L_x_19) ;  /* 0xffffff5800007947 */ /* 0x000fea000383ffff */
.L_x_25:
[----:B0-----:R0:W1:Y:S02]  /*bc30*/  SYNCS.PHASECHK.TRANS64.TRYWAIT P1, [R7+URZ], R8 ;  /* 0x00000008070075a7 */ /* 0x001064000802017f */
[----:B-1----:R-:W-:Y:S05]  /*bc40*/  @!P1 NANOSLEEP.SYNCS 0x989680 ;  /* 0x009896800000995d */ /* 0x002fea0003900000 */
[----:B------:R-:W1:Y:S02]  /*bc50*/  @!P1 SYNCS.PHASECHK.TRANS64 P1, [R7+URZ], R8 ;  /* 0x00000008070095a7 */ /* 0x000e64000802007f */
[----:B-1----:R-:W-:Y:S05]  /*bc60*/  @!P1 BRA `(.L_x_25) ;  /* 0xfffffffc00f09947 */ /* 0x002fea000383ffff */
[----:B------:R-:W-:Y:S05]  /*bc70*/  BRA `(.L_x_24) ;  /* 0xffffff6000dc7947 */ /* 0x000fea000383ffff */
.L_x_33:
[----:B0-----:R0:W1:Y:S02]  /*bc80*/  SYNCS.PHASECHK.TRANS64.TRYWAIT P1, [R10+URZ], R9 ;  /* 0x000000090a0075a7 */ /* 0x001064000802017f */
[----:B-1----:R-:W-:Y:S05]  /*bc90*/  @!P1 NANOSLEEP.SYNCS 0x989680 ;  /* 0x009896800000995d */ /* 0x002fea0003900000 */
[----:B------:R-:W1:Y:S02]  /*bca0*/  @!P1 SYNCS.PHASECHK.TRANS64 P1, [R10+URZ], R9 ;  /* 0x000000090a0095a7 */ /* 0x000e64000802007f */
[----:B-1----:R-:W-:Y:S05]  /*bcb0*/  @!P1 BRA `(.L_x_33) ;  /* 0xfffffffc00f09947 */ /* 0x002fea000383ffff */
[----:B------:R-:W-:Y:S05]  /*bcc0*/  BRA `(.L_x_32) ;  /* 0xffffff6c00a47947 */ /* 0x000fea000383ffff */
.L_x_306:
[----:B------:R-:W-:Y:S01]  /*bcd0*/  BSSY B0, `(.L_x_330) ;  /* 0x0000006000007945 */ /* 0x000fe20003800000 */
[----:B------:R-:W-:-:S07]  /*bce0*/  IMAD.MOV.U32 R15, RZ, RZ, -0x1 ;  /* 0xffffffffff0f7424 */ /* 0x000fce00078e00ff */
[----:B------:R-:W-:Y:S05]  /*bcf0*/  WARPSYNC.COLLECTIVE R15, `(.L_x_331) ;  /* 0x000000000f0c7348 */ /* 0x000fea0003c00000 */
[----:B------:R-:W-:Y:S02]  /*bd00*/  ELECT P6, UR62, PT ;  /* 0x00000000003e782f */ /* 0x000fe400038c0000 */
[----:B------:R-:W-:Y:S01]  /*bd10*/  MOV R14, UR62 ;  /* 0x0000003e000e7c02 */ /* 0x000fe20008000f00 */
[----:B------:R-:W-:Y:S10]  /*bd20*/  ENDCOLLECTIVE ;  /* 0x000000000000791b */ /* 0x000ff40003800000 */
.L_x_331:
[----:B------:R-:W-:Y:S05]  /*bd30*/  BSYNC B0 ;  /* 0x0000000000007941 */ /* 0x000fea0003800000 */
.L_x_330:
[----:B------:R-:W-:Y:S05]  /*bd40*/  BRA `(.L_x_332) ;  /* 0xffffffec00707947 */ /* 0x000fea000383ffff */
.L_x_311:
[----:B0-----:R0:W2:Y:S02]  /*bd50*/  SYNCS.PHASECHK.TRANS64.TRYWAIT P0, [R7+URZ+0x20], R4 ;  /* 0x00002004070075a7 */ /* 0x0010a4000800017f */
[----:B--2---:R-:W-:Y:S05]  /*bd60*/  @!P0 NANOSLEEP.SYNCS 0x989680 ;  /* 0x009896800000895d */ /* 0x004fea0003900000 */
[----:B------:R-:W2:Y:S02]  /*bd70*/  @!P0 SYNCS.PHASECHK.TRANS64 P0, [R7+URZ+0x20], R4 ;  /* 0x00002004070085a7 */ /* 0x000ea4000800007f */
[----:B--2---:R-:W-:Y:S05]  /*bd80*/  @!P0 BRA `(.L_x_311) ;  /* 0xfffffffc00f08947 */ /* 0x004fea000383ffff */
[----:B------:R-:W-:Y:S05]  /*bd90*/  BRA `(.L_x_333) ;  /* 0xfffffff000447947 */ /* 0x000fea000383ffff */
.L_x_320:
[----:B------:R-:W-:Y:S01]  /*bda0*/  BSSY B0, `(.L_x_334) ;  /* 0x0000006000007945 */ /* 0x000fe20003800000 */
[----:B------:R-:W-:-:S07]  /*bdb0*/  IMAD.MOV.U32 R15, RZ, RZ, -0x1 ;  /* 0xffffffffff0f7424 */ /* 0x000fce00078e00ff */
[----:B------:R-:W-:Y:S05]  /*bdc0*/  WARPSYNC.COLLECTIVE R15, `(.L_x_335) ;  /* 0x000000000f0c7348 */ /* 0x000fea0003c00000 */
[----:B------:R-:W-:Y:S02]  /*bdd0*/  ELECT P6, UR62, PT ;  /* 0x00000000003e782f */ /* 0x000fe400038c0000 */
[----:B------:R-:W-:Y:S01]  /*bde0*/  MOV R14, UR62 ;  /* 0x0000003e000e7c02 */ /* 0x000fe20008000f00 */
[----:B------:R-:W-:Y:S10]  /*bdf0*/  ENDCOLLECTIVE ;  /* 0x000000000000791b */ /* 0x000ff40003800000 */
.L_x_335:
[----:B------:R-:W-:Y:S05]  /*be00*/  BSYNC B0 ;  /* 0x0000000000007941 */ /* 0x000fea0003800000 */
.L_x_334:
[----:B------:R-:W-:Y:S05]  /*be10*/  BRA `(.L_x_336) ;  /* 0xfffffff800a07947 */ /* 0x000fea000383ffff */
.L_x_324:
[----:B0-----:R0:W1:Y:S02]  /*be20*/  SYNCS.PHASECHK.TRANS64.TRYWAIT P0, [R5+URZ], R2 ;  /* 0x00000002050075a7 */ /* 0x001064000800017f */
[----:B-1----:R-:W-:Y:S05]  /*be30*/  @!P0 NANOSLEEP.SYNCS 0x989680 ;  /* 0x009896800000895d */ /* 0x002fea0003900000 */
[----:B------:R-:W1:Y:S02]  /*be40*/  @!P0 SYNCS.PHASECHK.TRANS64 P0, [R5+URZ], R2 ;  /* 0x00000002050085a7 */ /* 0x000e64000800007f */
[----:B-1----:R-:W-:Y:S05]  /*be50*/  @!P0 BRA `(.L_x_324) ;  /* 0xfffffffc00f08947 */ /* 0x002fea000383ffff */
[----:B------:R-:W-:Y:S05]  /*be60*/  BRA `(.L_x_337) ;  /* 0xfffffff800e07947 */ /* 0x000fea000383ffff */
.L_x_325:
[----:B0-----:R0:W1:Y:S02]  /*be70*/  SYNCS.PHASECHK.TRANS64.TRYWAIT P0, [R7+URZ], R4 ;  /* 0x00000004070075a7 */ /* 0x001064000800017f */
[----:B-1----:R-:W-:Y:S05]  /*be80*/  @!P0 NANOSLEEP.SYNCS 0x989680 ;  /* 0x009896800000895d */ /* 0x002fea0003900000 */
[----:B------:R-:W1:Y:S02]  /*be90*/  @!P0 SYNCS.PHASECHK.TRANS64 P0, [R7+URZ], R4 ;  /* 0x00000004070085a7 */ /* 0x000e64000800007f */
[----:B-1----:R-:W-:Y:S05]  /*bea0*/  @!P0 BRA `(.L_x_325) ;  /* 0xfffffffc00f08947 */ /* 0x002fea000383ffff */
[----:B------:R-:W-:Y:S05]  /*beb0*/  BRA `(.L_x_338) ;  /* 0xfffffff800f07947 */ /* 0x000fea000383ffff */
.L_x_326:
[----:B-1----:R1:W2:Y:S02]  /*bec0*/  SYNCS.PHASECHK.TRANS64.TRYWAIT P0, [R6+URZ], R5 ;  /* 0x00000005060075a7 */ /* 0x0022a4000800017f */
[----:B--2---:R-:W-:Y:S05]  /*bed0*/  @!P0 NANOSLEEP.SYNCS 0x989680 ;  /* 0x009896800000895d */ /* 0x004fea0003900000 */
[----:B------:R-:W2:Y:S02]  /*bee0*/  @!P0 SYNCS.PHASECHK.TRANS64 P0, [R6+URZ], R5 ;  /* 0x00000005060085a7 */ /* 0x000ea4000800007f */
[----:B--2---:R-:W-:Y:S05]  /*bef0*/  @!P0 BRA `(.L_x_326) ;  /* 0xfffffffc00f08947 */ /* 0x004fea000383ffff */
[----:B------:R-:W-:Y:S05]  /*bf00*/  BRA `(.L_x_339) ;  /* 0xfffffff800f87947 */ /* 0x000fea000383ffff */
.L_x_340:
[----:B------:R-:W-:-:S00]  /*bf10*/  BRA `(.L_x_340) ;  /* 0xfffffffc00fc7947 */ /* 0x000fc0000383ffff */
[----:B------:R-:W-:-:S00]  /*bf20*/  NOP ;  /* 0x0000000000007918 */ /* 0x000fc00000000000 */
        /* <DEDUP_REMOVED lines=13> */
.L_x_341:


//--------------------- .nv.global.init           --------------------------
	.section	.nv.global.init,"aw",@progbits
.nv.global.init:
	.type		$str$24,@object
	.size		$str$24,($str$25 - $str$24)
$str$24:
        /*0000*/ 	.byte	0x28, 0x61, 0x64, 0x64, 0x72, 0x65, 0x73, 0x73, 0x20, 0x26, 0x20, 0x6d, 0x61, 0x73, 0x6b, 0x29
        /*0010*/ 	.byte	0x20, 0x3d, 0x3d, 0x20, 0x30, 0x00
	.type		$str$25,@object
	.size		$str$25,(__unnamed_1 - $str$25)
$str$25:
        /*0016*/ 	.byte	0x2f, 0x74, 0x6d, 0x70, 0x2f, 0x63, 0x75, 0x74, 0x6c, 0x61, 0x73, 0x73, 0x5f, 0x73, 0x77, 0x65
        /*0026*/ 	.byte	0x65, 0x70, 0x5f, 0x73, 0x72, 0x63, 0x2f, 0x69, 0x6e, 0x63, 0x6c, 0x75, 0x64, 0x65, 0x2f, 0x63
        /*0036*/ 	.byte	0x75, 0x74, 0x65, 0x2f, 0x70, 0x6f, 0x69, 0x6e, 0x74, 0x65, 0x72, 0x5f, 0x66, 0x6c, 0x61, 0x67
        /*0046*/ 	.byte	0x67, 0x65, 0x64, 0x2e, 0x68, 0x70, 0x70, 0x00
	.type		__unnamed_1,@object
	.size		__unnamed_1,(__unnamed_2 - __unnamed_1)
__unnamed_1:
        /*004e*/ 	.byte	0x61, 0x75, 0x74, 0x6f, 0x20, 0x63, 0x75, 0x74, 0x65, 0x3a, 0x3a, 0x61, 0x73, 0x5f, 0x70, 0x6f
        /* <DEDUP_REMOVED lines=27> */
        /*020e*/ 	.byte	0x34, 0x3e, 0x3e, 0x3e, 0x3e, 0x3e, 0x20, 0x26, 0x5d, 0x00
	.type		__unnamed_2,@object
	.size		__unnamed_2,(.L_1 - __unnamed_2)
__unnamed_2:
        /* <DEDUP_REMOVED lines=29> */
.L_1:


//--------------------- .nv.shared._ZN7cutlass13device_kernelINS_4gemm6kernel13GemmUniversalIN4cute5tupleIJiiiiEEENS1_10collective13CollectiveMmaINS1_39MainloopSm90TmaGmmaRmemAWarpSpecializedILi4ENS5_IJNS4_1CILi1EEESB_SB_EEENS1_35KernelTmaWarpSpecializedCooperativeEEENS5_IJNSA_ILi128EEENSA_ILi256EEESF_EEEaNS5_IJSB_llEEEaNS5_IJlSB_lEEENS4_8TiledMMAINS4_8MMA_AtomIJNS4_4SM904GMMA27MMA_64x256x32_S32S8S8_RS_TNEEEENS4_6LayoutINS5_IJNSA_ILi2EEESB_SB_EEENS5_IJSB_NSA_ILi0EEEST_EEEEENS5_IJNS4_10UnderscoreESW_SW_EEEEENS4_13SM90_TMA_LOADENS4_14ComposedLayoutINS4_7SwizzleILi3ELi4ELi3EEENS4_18smem_ptr_flag_bitsILi8EEENSQ_INS5_IJSF_NSA_ILi8EEEEEENS5_IJSB_SF_EEEEEEENS4_9Copy_AtomIJNS4_39AutoVectorizingCopyWithAssumedAlignmentILi128EEEaEEENS4_8identityESZ_NS10_IS12_S14_NSQ_INS5_IJS15_SF_EEENS5_IJSF_SB_EEEEEEEvS1E_EENS_8epilogue10collective6detail29Sm90TmaWarpSpecializedAdapterINS1L_15DefaultEpilogueIaSJ_SJ_NS1K_6thread17LinearCombinationIaLi1EiiLNS1P_9ScaleType4KindE0ELNS_15FloatRoundStyleE2EaEENS1_15EpilogueDefaultEEEEEvvEEEEvNT_6ParamsE --------------------------
	.section	.nv.shared._ZN7cutlass13device_kernelINS_4gemm6kernel13GemmUniversalIN4cute5tupleIJiiiiEEENS1_10collective13CollectiveMmaINS1_39MainloopSm90TmaGmmaRmemAWarpSpecializedILi4ENS5_IJNS4_1CILi1EEESB_SB_EEENS1_35KernelTmaWarpSpecializedCooperativeEEENS5_IJNSA_ILi128EEENSA_ILi256EEESF_EEEaNS5_IJSB_llEEEaNS5_IJlSB_lEEENS4_8TiledMMAINS4_8MMA_AtomIJNS4_4SM904GMMA27MMA_64x256x32_S32S8S8_RS_TNEEEENS4_6LayoutINS5_IJNSA_ILi2EEESB_SB_EEENS5_IJSB_NSA_ILi0EEEST_EEEEENS5_IJNS4_10UnderscoreESW_SW_EEEEENS4_13SM90_TMA_LOADENS4_14ComposedLayoutINS4_7SwizzleILi3ELi4ELi3EEENS4_18smem_ptr_flag_bitsILi8EEENSQ_INS5_IJSF_NSA_ILi8EEEEEENS5_IJSB_SF_EEEEEEENS4_9Copy_AtomIJNS4_39AutoVectorizingCopyWithAssumedAlignmentILi128EEEaEEENS4_8identityESZ_NS10_IS12_S14_NSQ_INS5_IJS15_SF_EEENS5_IJSF_SB_EEEEEEEvS1E_EENS_8epilogue10collective6detail29Sm90TmaWarpSpecializedAdapterINS1L_15DefaultEpilogueIaSJ_SJ_NS1K_6thread17LinearCombinationIaLi1EiiLNS1P_9ScaleType4KindE0ELNS_15FloatRoundStyleE2EaEENS1_15EpilogueDefaultEEEEEvvEEEEvNT_6ParamsE,"aw",@nobits
	.sectionflags	@""
	.align	16
	.zero		1024


//--------------------- .nv.shared.reserved.0     --------------------------
	.section	.nv.shared.reserved.0,"aw",@nobits
	.weak		__nv_reservedSMEM_offset_0_alias
	.size		__nv_reservedSMEM_offset_0_alias, 0, 0
	.other		__nv_reservedSMEM_offset_0_alias,@"STO_CUDA_RESERVED_SHARED STV_DEFAULT"
__nv_reservedSMEM_offset_0_alias:
	.zero		0


//--------------------- .nv.global                --------------------------
	.section	.nv.global,"aw",@nobits
.nv.global:
	.type		_ZN40_INTERNAL_a8897538_4_k_cu_d8b169a1_336194cute1_E,@object
	.size		_ZN40_INTERNAL_a8897538_4_k_cu_d8b169a1_336194cute1_E,(_ZN40_INTERNAL_a8897538_4_k_cu_d8b169a1_336194cuda3std3__45__cpo6cbeginE - _ZN40_INTERNAL_a8897538_4_k_cu_d8b169a1_336194cute1_E)
_ZN40_INTERNAL_a8897538_4_k_cu_d8b169a1_336194cute1_E:
	.zero		1
	.type		_ZN40_INTERNAL_a8897538_4_k_cu_d8b169a1_336194cuda3std3__45__cpo6cbeginE,@object
	.size		_ZN40_INTERNAL_a8897538_4_k_cu_d8b169a1_336194cuda3std3__45__cpo6cbeginE,(_ZN40_INTERNAL_a8897538_4_k_cu_d8b169a1_336194cuda3std3__48in_placeE - _ZN40_INTERNAL_a8897538_4_k_cu_d8b169a1_336194cuda3std3__45__cpo6cbeginE)
_ZN40_INTERNAL_a8897538_4_k_cu_d8b169a1_336194cuda3std3__45__cpo6cbeginE:
	.zero		1
	.type		_ZN40_INTERNAL_a8897538_4_k_cu_d8b169a1_336194cuda3std3__48in_placeE,@object
	.size		_ZN40_INTERNAL_a8897538_4_k_cu_d8b169a1_336194cuda3std3__48in_placeE,(_ZN40_INTERNAL_a8897538_4_k_cu_d8b169a1_336194cuda3std6ranges3__45__cpo9iter_moveE - _ZN40_INTERNAL_a8897538_4_k_cu_d8b169a1_336194cuda3std3__48in_placeE)
_ZN40_INTERNAL_a8897538_4_k_cu_d8b169a1_336194cuda3std3__48in_placeE:
	.zero		1
	.type		_ZN40_INTERNAL_a8897538_4_k_cu_d8b169a1_336194cuda3std6ranges3__45__cpo9iter_moveE,@object
	.size		_ZN40_INTERNAL_a8897538_4_k_cu_d8b169a1_336194cuda3std6ranges3__45__cpo9iter_moveE,(_ZN40_INTERNAL_a8897538_4_k_cu_d8b169a1_336194cuda3std3__45__cpo5beginE - _ZN40_INTERNAL_a8897538_4_k_cu_d8b169a1_336194cuda3std6ranges3__45__cpo9iter_moveE)
_ZN40_INTERNAL_a8897538_4_k_cu_d8b169a1_336194cuda3std6ranges3__45__cpo9iter_moveE:
	.zero		1
	.type		_ZN40_INTERNAL_a8897538_4_k_cu_d8b169a1_336194cuda3std3__45__cpo5beginE,@object
	.size		_ZN40_INTERNAL_a8897538_4_k_cu_d8b169a1_336194cuda3std3__45__cpo5beginE,(_ZN40_INTERNAL_a8897538_4_k_cu_d8b169a1_336194cuda3std3__442_GLOBAL__N__a8897538_4_k_cu_d8b169a1_336196ignoreE - _ZN40_INTERNAL_a8897538_4_k_cu_d8b169a1_336194cuda3std3__45__cpo5beginE)
_ZN40_INTERNAL_a8897538_4_k_cu_d8b169a1_336194cuda3std3__45__cpo5beginE:
	.zero		1
	.type		_ZN40_INTERNAL_a8897538_4_k_cu_d8b169a1_336194cuda3std3__442_GLOBAL__N__a8897538_4_k_cu_d8b169a1_336196ignoreE,@object
	.size		_ZN40_INTERNAL_a8897538_4_k_cu_d8b169a1_336194cuda3std3__442_GLOBAL__N__a8897538_4_k_cu_d8b169a1_336196ignoreE,(_ZN40_INTERNAL_a8897538_4_k_cu_d8b169a1_336194cute7productE - _ZN40_INTERNAL_a8897538_4_k_cu_d8b169a1_336194cuda3std3__442_GLOBAL__N__a8897538_4_k_cu_d8b169a1_336196ignoreE)
_ZN40_INTERNAL_a8897538_4_k_cu_d8b169a1_336194cuda3std3__442_GLOBAL__N__a8897538_4_k_cu_d8b169a1_336196ignoreE:
	.zero		1
	.type		_ZN40_INTERNAL_a8897538_4_k_cu_d8b169a1_336194cute7productE,@object
	.size		_ZN40_INTERNAL_a8897538_4_k_cu_d8b169a1_336194cute7productE,(_ZN40_INTERNAL_a8897538_4_k_cu_d8b169a1_336194cuda3std3__45__cpo3endE - _ZN40_INTERNAL_a8897538_4_k_cu_d8b169a1_336194cute7productE)
_ZN40_INTERNAL_a8897538_4_k_cu_d8b169a1_336194cute7productE:
	.zero		1
	.type		_ZN40_INTERNAL_a8897538_4_k_cu_d8b169a1_336194cuda3std3__45__cpo3endE,@object
	.size		_ZN40_INTERNAL_a8897538_4_k_cu_d8b169a1_336194cuda3std3__45__cpo3endE,(_ZN40_INTERNAL_a8897538_4_k_cu_d8b169a1_336194cuda3std3__419piecewise_constructE - _ZN40_INTERNAL_a8897538_4_k_cu_d8b169a1_336194cuda3std3__45__cpo3endE)
_ZN40_INTERNAL_a8897538_4_k_cu_d8b169a1_336194cuda3std3__45__cpo3endE:
	.zero		1
	.type		_ZN40_INTERNAL_a8897538_4_k_cu_d8b169a1_336194cuda3std3__419piecewise_constructE,@object
	.size		_ZN40_INTERNAL_a8897538_4_k_cu_d8b169a1_336194cuda3std3__419piecewise_constructE,(_ZN40_INTERNAL_a8897538_4_k_cu_d8b169a1_336194cuda3std3__45__cpo4cendE - _ZN40_INTERNAL_a8897538_4_k_cu_d8b169a1_336194cuda3std3__419piecewise_constructE)
_ZN40_INTERNAL_a8897538_4_k_cu_d8b169a1_336194cuda3std3__419piecewise_constructE:
	.zero		1
	.type		_ZN40_INTERNAL_a8897538_4_k_cu_d8b169a1_336194cuda3std3__45__cpo4cendE,@object
	.size		_ZN40_INTERNAL_a8897538_4_k_cu_d8b169a1_336194cuda3std3__45__cpo4cendE,(_ZN40_INTERNAL_a8897538_4_k_cu_d8b169a1_336194cuda3std6ranges3__45__cpo4swapE - _ZN40_INTERNAL_a8897538_4_k_cu_d8b169a1_336194cuda3std3__45__cpo4cendE)
_ZN40_INTERNAL_a8897538_4_k_cu_d8b169a1_336194cuda3std3__45__cpo4cendE:
	.zero		1
	.type		_ZN40_INTERNAL_a8897538_4_k_cu_d8b169a1_336194cuda3std6ranges3__45__cpo4swapE,@object
	.size		_ZN40_INTERNAL_a8897538_4_k_cu_d8b169a1_336194cuda3std6ranges3__45__cpo4swapE,(.L_9 - _ZN40_INTERNAL_a8897538_4_k_cu_d8b169a1_336194cuda3std6ranges3__45__cpo4swapE)
_ZN40_INTERNAL_a8897538_4_k_cu_d8b169a1_336194cuda3std6ranges3__45__cpo4swapE:
	.zero		1
.L_9:


//--------------------- .nv.constant0._ZN7cutlass13device_kernelINS_4gemm6kernel13GemmUniversalIN4cute5tupleIJiiiiEEENS1_10collective13CollectiveMmaINS1_39MainloopSm90TmaGmmaRmemAWarpSpecializedILi4ENS5_IJNS4_1CILi1EEESB_SB_EEENS1_35KernelTmaWarpSpecializedCooperativeEEENS5_IJNSA_ILi128EEENSA_ILi256EEESF_EEEaNS5_IJSB_llEEEaNS5_IJlSB_lEEENS4_8TiledMMAINS4_8MMA_AtomIJNS4_4SM904GMMA27MMA_64x256x32_S32S8S8_RS_TNEEEENS4_6LayoutINS5_IJNSA_ILi2EEESB_SB_EEENS5_IJSB_NSA_ILi0EEEST_EEEEENS5_IJNS4_10UnderscoreESW_SW_EEEEENS4_13SM90_TMA_LOADENS4_14ComposedLayoutINS4_7SwizzleILi3ELi4ELi3EEENS4_18smem_ptr_flag_bitsILi8EEENSQ_INS5_IJSF_NSA_ILi8EEEEEENS5_IJSB_SF_EEEEEEENS4_9Copy_AtomIJNS4_39AutoVectorizingCopyWithAssumedAlignmentILi128EEEaEEENS4_8identityESZ_NS10_IS12_S14_NSQ_INS5_IJS15_SF_EEENS5_IJSF_SB_EEEEEEEvS1E_EENS_8epilogue10collective6detail29Sm90TmaWarpSpecializedAdapterINS1L_15DefaultEpilogueIaSJ_SJ_NS1K_6thread17LinearCombinationIaLi1EiiLNS1P_9ScaleType4KindE0ELNS_15FloatRoundStyleE2EaEENS1_15EpilogueDefaultEEEEEvvEEEEvNT_6ParamsE --------------------------
	.section	.nv.constant0._ZN7cutlass13device_kernelINS_4gemm6kernel13GemmUniversalIN4cute5tupleIJiiiiEEENS1_10collective13CollectiveMmaINS1_39MainloopSm90TmaGmmaRmemAWarpSpecializedILi4ENS5_IJNS4_1CILi1EEESB_SB_EEENS1_35KernelTmaWarpSpecializedCooperativeEEENS5_IJNSA_ILi128EEENSA_ILi256EEESF_EEEaNS5_IJSB_llEEEaNS5_IJlSB_lEEENS4_8TiledMMAINS4_8MMA_AtomIJNS4_4SM904GMMA27MMA_64x256x32_S32S8S8_RS_TNEEEENS4_6LayoutINS5_IJNSA_ILi2EEESB_SB_EEENS5_IJSB_NSA_ILi0EEEST_EEEEENS5_IJNS4_10UnderscoreESW_SW_EEEEENS4_13SM90_TMA_LOADENS4_14ComposedLayoutINS4_7SwizzleILi3ELi4ELi3EEENS4_18smem_ptr_flag_bitsILi8EEENSQ_INS5_IJSF_NSA_ILi8EEEEEENS5_IJSB_SF_EEEEEEENS4_9Copy_AtomIJNS4_39AutoVectorizingCopyWithAssumedAlignmentILi128EEEaEEENS4_8identityESZ_NS10_IS12_S14_NSQ_INS5_IJS15_SF_EEENS5_IJSF_SB_EEEEEEEvS1E_EENS_8epilogue10collective6detail29Sm90TmaWarpSpecializedAdapterINS1L_15DefaultEpilogueIaSJ_SJ_NS1K_6thread17LinearCombinationIaLi1EiiLNS1P_9ScaleType4KindE0ELNS_15FloatRoundStyleE2EaEENS1_15EpilogueDefaultEEEEEvvEEEEvNT_6ParamsE,"a",@progbits
	.sectionflags	@""
	.align	4
.nv.constant0._ZN7cutlass13device_kernelINS_4gemm6kernel13GemmUniversalIN4cute5tupleIJiiiiEEENS1_10collective13CollectiveMmaINS1_39MainloopSm90TmaGmmaRmemAWarpSpecializedILi4ENS5_IJNS4_1CILi1EEESB_SB_EEENS1_35KernelTmaWarpSpecializedCooperativeEEENS5_IJNSA_ILi128EEENSA_ILi256EEESF_EEEaNS5_IJSB_llEEEaNS5_IJlSB_lEEENS4_8TiledMMAINS4_8MMA_AtomIJNS4_4SM904GMMA27MMA_64x256x32_S32S8S8_RS_TNEEEENS4_6LayoutINS5_IJNSA_ILi2EEESB_SB_EEENS5_IJSB_NSA_ILi0EEEST_EEEEENS5_IJNS4_10UnderscoreESW_SW_EEEEENS4_13SM90_TMA_LOADENS4_14ComposedLayoutINS4_7SwizzleILi3ELi4ELi3EEENS4_18smem_ptr_flag_bitsILi8EEENSQ_INS5_IJSF_NSA_ILi8EEEEEENS5_IJSB_SF_EEEEEEENS4_9Copy_AtomIJNS4_39AutoVectorizingCopyWithAssumedAlignmentILi128EEEaEEENS4_8identityESZ_NS10_IS12_S14_NSQ_INS5_IJS15_SF_EEENS5_IJSF_SB_EEEEEEEvS1E_EENS_8epilogue10collective6detail29Sm90TmaWarpSpecializedAdapterINS1L_15DefaultEpilogueIaSJ_SJ_NS1K_6thread17LinearCombinationIaLi1EiiLNS1P_9ScaleType4KindE0ELNS_15FloatRoundStyleE2EaEENS1_15EpilogueDefaultEEEEEvvEEEEvNT_6ParamsE:
	.zero		1664


//--------------------- SYMBOLS --------------------------

	.type		.nv.reservedSmem.offset0,@object
	.size		.nv.reservedSmem.offset0,0x4
	.type		__assertfail,@function
